// auto-generated by cutlass_sweep.gemm — config: {"arch": "sm_100", "cluster_m": 1, "cluster_n": 1, "dtype": "e5m2", "dtype_b": "e5m2", "layout": "nt", "stages": 0, "tile_k": 128, "tile_m": 64, "tile_n": 128}
#include "cutlass/cutlass.h"
#include "cutlass/gemm/collective/collective_builder.hpp"
#include "cutlass/gemm/device/gemm_universal_adapter.h"
#include "cutlass/gemm/kernel/gemm_universal.hpp"
#include "cutlass/epilogue/collective/collective_builder.hpp"

using ElemA = cutlass::float_e5m2_t;
using ElemB = cutlass::float_e5m2_t;
using ElemCD = cutlass::float_e5m2_t;
using Acc  = float;
using TileShape    = cute::Shape<cute::_64, cute::_128, cute::_128>;
using ClusterShape = cute::Shape<cute::_1, cute::_1, cute::_1>;

using CollectiveEpilogue = typename cutlass::epilogue::collective::CollectiveBuilder<
    cutlass::arch::Sm100, cutlass::arch::OpClassTensorOp,
    TileShape, ClusterShape,
    cutlass::epilogue::collective::EpilogueTileAuto,
    Acc, Acc,
    ElemCD, cutlass::layout::RowMajor, 128 / cutlass::sizeof_bits<ElemCD>::value,
    ElemCD, cutlass::layout::RowMajor, 128 / cutlass::sizeof_bits<ElemCD>::value,
    cutlass::epilogue::collective::EpilogueScheduleAuto
  >::CollectiveOp;

using CollectiveMainloop = typename cutlass::gemm::collective::CollectiveBuilder<
    cutlass::arch::Sm100, cutlass::arch::OpClassTensorOp,
    ElemA, cutlass::layout::RowMajor, 128 / cutlass::sizeof_bits<ElemA>::value,
    ElemB, cutlass::layout::ColumnMajor, 128 / cutlass::sizeof_bits<ElemB>::value,
    Acc,
    TileShape, ClusterShape,
    cutlass::gemm::collective::StageCountAutoCarveout<static_cast<int>(sizeof(typename CollectiveEpilogue::SharedStorage))>,
    cutlass::gemm::collective::KernelScheduleAuto
  >::CollectiveOp;

using GemmKernel = cutlass::gemm::kernel::GemmUniversal<
    cute::Shape<int,int,int,int>,
    CollectiveMainloop,
    CollectiveEpilogue
>;
using Gemm = cutlass::gemm::device::GemmUniversalAdapter<GemmKernel>;

// Force the device kernel symbol into the cubin without needing a host main.
auto* _anchor = &cutlass::device_kernel<GemmKernel>;


// ===== COMPILED SASS (sm_100a) =====

	.target	sm_100a

	.elftype	@"ET_EXEC"


//--------------------- .note.nv.tkinfo           --------------------------
	.section	.note.nv.tkinfo,"",@"SHT_NOTE"
	.sectionflags	@"SHF_NOTE_NV_TKINFO"
	.tkinfo
        /*0018*/ 	.word	0x00000002
        /*0030*/ 	.string	""
        /*0030*/ 	.string	"ptxas"
        /*0030*/ 	.string	"Cuda compilation tools, release 13.0, V13.0.88"
        /*0030*/ 	.string	"Build cuda_13.0.r13.0/compiler.36424714_0"
        /*0030*/ 	.string	"-arch sm_100a -m 64 "



//--------------------- .note.nv.cuinfo           --------------------------
	.section	.note.nv.cuinfo,"",@"SHT_NOTE"
	.sectionflags	@"SHF_NOTE_NV_CUINFO"
        /*0018*/ 	.short	0x0002
        /*001a*/ 	.short	0x0064
        /*001c*/ 	.short	0x0082
	.zero		2


//--------------------- .nv.info                  --------------------------
	.section	.nv.info,"",@"SHT_CUDA_INFO"
	.align	4


	//----- nvinfo : EIATTR_REGCOUNT
	.align		4
        /*0000*/ 	.byte	0x04, 0x2f
        /*0002*/ 	.short	(.L_19 - .L_18)
	.align		4
.L_18:
        /*0004*/ 	.word	index@(_ZN7cutlass13device_kernelINS_4gemm6kernel13GemmUniversalIN4cute5tupleIJiiiiEEENS1_10collective13CollectiveMmaINS1_35MainloopSm100TmaUmmaWarpSpecializedILi8ELi2ELi4ENS5_IJNS4_1CILi1EEESB_SB_EEEEENS5_IJNSA_ILi64EEENSA_ILi128EEESF_EEENS_12float_e5m2_tENS5_IJlSB_lEEESH_SI_NS4_8TiledMMAINS4_8MMA_AtomIJNS4_10MMA_TraitsINS4_19SM100_MMA_F8F6F4_SSEJSH_SH_fSE_SF_NS4_17integral_constantINS4_4UMMA5MajorELSP_0EEESQ_NSN_INSO_7ScaleInELSR_0EEESS_EEEEEENS4_6LayoutISC_NS5_IJNSA_ILi0EEESW_SW_EEEEENS5_IJNS4_10UnderscoreESZ_SZ_EEEEENS4_13SM90_TMA_LOADENS4_14ComposedLayoutINS4_7SwizzleILi3ELi4ELi3EEENS4_18smem_ptr_flag_bitsILi8EEENSV_INS5_IJNSA_ILi8EEESF_EEENS5_IJSF_SB_EEEEEEEvNS4_8identityES12_S1C_vS1D_EENS_8epilogue10collective18CollectiveEpilogueINS1F_23Sm100TmaWarpSpecializedILi2ELi2ELi32ELb0ELb0EEEJSG_NS5_IJNSV_ISE_SB_EES1K_EEESH_SI_SH_SI_NS1F_6fusion15FusionCallbacksIS1J_NS1M_17LinearCombinationISH_fSH_fLNS_15FloatRoundStyleE2EEESG_S1L_JEEENS4_5SM1004TMEM4LOAD26SM100_TMEM_LOAD_16dp32b32xES12_NS13_INS14_ILi2ELi4ELi3EEES17_NSV_INS5_IJS18_SE_EEENS5_IJSE_SB_EEEEEEENS4_39AutoVectorizingCopyWithAssumedAlignmentILi128EEENS4_14SM90_TMA_STOREES20_S22_S22_EEEvvEEEEvNT_6ParamsE)
        /*0008*/ 	.word	0x00000080


	//----- nvinfo : EIATTR_FRAME_SIZE
	.align		4
.L_19:
        /*000c*/ 	.byte	0x04, 0x11
        /*000e*/ 	.short	(.L_21 - .L_20)
	.align		4
.L_20:
        /*0010*/ 	.word	index@($__internal_2_$__cuda_sm10x_tcgen05_guardrail_trap_unallocated_columns_being_dealloced)
        /*0014*/ 	.word	0x00000000


	//----- nvinfo : EIATTR_FRAME_SIZE
	.align		4
.L_21:
        /*0018*/ 	.byte	0x04, 0x11
        /*001a*/ 	.short	(.L_23 - .L_22)
	.align		4
.L_22:
        /*001c*/ 	.word	index@($__internal_1_$__cuda_sm10x_tcgen05_guardrail_trap_phase_invalid_during_alloc)
        /*0020*/ 	.word	0x00000000


	//----- nvinfo : EIATTR_FRAME_SIZE
	.align		4
.L_23:
        /*0024*/ 	.byte	0x04, 0x11
        /*0026*/ 	.short	(.L_25 - .L_24)
	.align		4
.L_24:
        /*0028*/ 	.word	index@($__internal_0_$__cuda_sm10x_tcgen05_guardrail_trap_col_being_dealloced_not_returned_by_alloc)
        /*002c*/ 	.word	0x00000000


	//----- nvinfo : EIATTR_FRAME_SIZE
	.align		4
.L_25:
        /*0030*/ 	.byte	0x04, 0x11
        /*0032*/ 	.short	(.L_27 - .L_26)
	.align		4
.L_26:
        /*0034*/ 	.word	index@(_ZN7cutlass13device_kernelINS_4gemm6kernel13GemmUniversalIN4cute5tupleIJiiiiEEENS1_10collective13CollectiveMmaINS1_35MainloopSm100TmaUmmaWarpSpecializedILi8ELi2ELi4ENS5_IJNS4_1CILi1EEESB_SB_EEEEENS5_IJNSA_ILi64EEENSA_ILi128EEESF_EEENS_12float_e5m2_tENS5_IJlSB_lEEESH_SI_NS4_8TiledMMAINS4_8MMA_AtomIJNS4_10MMA_TraitsINS4_19SM100_MMA_F8F6F4_SSEJSH_SH_fSE_SF_NS4_17integral_constantINS4_4UMMA5MajorELSP_0EEESQ_NSN_INSO_7ScaleInELSR_0EEESS_EEEEEENS4_6LayoutISC_NS5_IJNSA_ILi0EEESW_SW_EEEEENS5_IJNS4_10UnderscoreESZ_SZ_EEEEENS4_13SM90_TMA_LOADENS4_14ComposedLayoutINS4_7SwizzleILi3ELi4ELi3EEENS4_18smem_ptr_flag_bitsILi8EEENSV_INS5_IJNSA_ILi8EEESF_EEENS5_IJSF_SB_EEEEEEEvNS4_8identityES12_S1C_vS1D_EENS_8epilogue10collective18CollectiveEpilogueINS1F_23Sm100TmaWarpSpecializedILi2ELi2ELi32ELb0ELb0EEEJSG_NS5_IJNSV_ISE_SB_EES1K_EEESH_SI_SH_SI_NS1F_6fusion15FusionCallbacksIS1J_NS1M_17LinearCombinationISH_fSH_fLNS_15FloatRoundStyleE2EEESG_S1L_JEEENS4_5SM1004TMEM4LOAD26SM100_TMEM_LOAD_16dp32b32xES12_NS13_INS14_ILi2ELi4ELi3EEES17_NSV_INS5_IJS18_SE_EEENS5_IJSE_SB_EEEEEEENS4_39AutoVectorizingCopyWithAssumedAlignmentILi128EEENS4_14SM90_TMA_STOREES20_S22_S22_EEEvvEEEEvNT_6ParamsE)
        /*0038*/ 	.word	0x00000000


	//----- nvinfo : EIATTR_MIN_STACK_SIZE
	.align		4
.L_27:
        /*003c*/ 	.byte	0x04, 0x12
        /*003e*/ 	.short	(.L_29 - .L_28)
	.align		4
.L_28:
        /*0040*/ 	.word	index@(_ZN7cutlass13device_kernelINS_4gemm6kernel13GemmUniversalIN4cute5tupleIJiiiiEEENS1_10collective13CollectiveMmaINS1_35MainloopSm100TmaUmmaWarpSpecializedILi8ELi2ELi4ENS5_IJNS4_1CILi1EEESB_SB_EEEEENS5_IJNSA_ILi64EEENSA_ILi128EEESF_EEENS_12float_e5m2_tENS5_IJlSB_lEEESH_SI_NS4_8TiledMMAINS4_8MMA_AtomIJNS4_10MMA_TraitsINS4_19SM100_MMA_F8F6F4_SSEJSH_SH_fSE_SF_NS4_17integral_constantINS4_4UMMA5MajorELSP_0EEESQ_NSN_INSO_7ScaleInELSR_0EEESS_EEEEEENS4_6LayoutISC_NS5_IJNSA_ILi0EEESW_SW_EEEEENS5_IJNS4_10UnderscoreESZ_SZ_EEEEENS4_13SM90_TMA_LOADENS4_14ComposedLayoutINS4_7SwizzleILi3ELi4ELi3EEENS4_18smem_ptr_flag_bitsILi8EEENSV_INS5_IJNSA_ILi8EEESF_EEENS5_IJSF_SB_EEEEEEEvNS4_8identityES12_S1C_vS1D_EENS_8epilogue10collective18CollectiveEpilogueINS1F_23Sm100TmaWarpSpecializedILi2ELi2ELi32ELb0ELb0EEEJSG_NS5_IJNSV_ISE_SB_EES1K_EEESH_SI_SH_SI_NS1F_6fusion15FusionCallbacksIS1J_NS1M_17LinearCombinationISH_fSH_fLNS_15FloatRoundStyleE2EEESG_S1L_JEEENS4_5SM1004TMEM4LOAD26SM100_TMEM_LOAD_16dp32b32xES12_NS13_INS14_ILi2ELi4ELi3EEES17_NSV_INS5_IJS18_SE_EEENS5_IJSE_SB_EEEEEEENS4_39AutoVectorizingCopyWithAssumedAlignmentILi128EEENS4_14SM90_TMA_STOREES20_S22_S22_EEEvvEEEEvNT_6ParamsE)
        /*0044*/ 	.word	0x00000000
.L_29:


//--------------------- .nv.compat                --------------------------
	.section	.nv.compat,"",@"SHT_CUDA_COMPAT_INFO"
	.align	4
        /*0000*/ 	.byte	0x02, 0x09, 0x01, 0x00, 0x02, 0x02, 0x02, 0x00, 0x02, 0x05, 0x05, 0x00, 0x03, 0x07, 0x01, 0x01
        /*0010*/ 	.byte	0x02, 0x03, 0x01, 0x00, 0x02, 0x06, 0x01, 0x00, 0x04, 0x0b, 0x08, 0x00, 0x09, 0x00, 0x00, 0x00
        /*0020*/ 	.byte	0x00, 0x00, 0x00, 0x00


//--------------------- .nv.info._ZN7cutlass13device_kernelINS_4gemm6kernel13GemmUniversalIN4cute5tupleIJiiiiEEENS1_10collective13CollectiveMmaINS1_35MainloopSm100TmaUmmaWarpSpecializedILi8ELi2ELi4ENS5_IJNS4_1CILi1EEESB_SB_EEEEENS5_IJNSA_ILi64EEENSA_ILi128EEESF_EEENS_12float_e5m2_tENS5_IJlSB_lEEESH_SI_NS4_8TiledMMAINS4_8MMA_AtomIJNS4_10MMA_TraitsINS4_19SM100_MMA_F8F6F4_SSEJSH_SH_fSE_SF_NS4_17integral_constantINS4_4UMMA5MajorELSP_0EEESQ_NSN_INSO_7ScaleInELSR_0EEESS_EEEEEENS4_6LayoutISC_NS5_IJNSA_ILi0EEESW_SW_EEEEENS5_IJNS4_10UnderscoreESZ_SZ_EEEEENS4_13SM90_TMA_LOADENS4_14ComposedLayoutINS4_7SwizzleILi3ELi4ELi3EEENS4_18smem_ptr_flag_bitsILi8EEENSV_INS5_IJNSA_ILi8EEESF_EEENS5_IJSF_SB_EEEEEEEvNS4_8identityES12_S1C_vS1D_EENS_8epilogue10collective18CollectiveEpilogueINS1F_23Sm100TmaWarpSpecializedILi2ELi2ELi32ELb0ELb0EEEJSG_NS5_IJNSV_ISE_SB_EES1K_EEESH_SI_SH_SI_NS1F_6fusion15FusionCallbacksIS1J_NS1M_17LinearCombinationISH_fSH_fLNS_15FloatRoundStyleE2EEESG_S1L_JEEENS4_5SM1004TMEM4LOAD26SM100_TMEM_LOAD_16dp32b32xES12_NS13_INS14_ILi2ELi4ELi3EEES17_NSV_INS5_IJS18_SE_EEENS5_IJSE_SB_EEEEEEENS4_39AutoVectorizingCopyWithAssumedAlignmentILi128EEENS4_14SM90_TMA_STOREES20_S22_S22_EEEvvEEEEvNT_6ParamsE --------------------------
	.section	.nv.info._ZN7cutlass13device_kernelINS_4gemm6kernel13GemmUniversalIN4cute5tupleIJiiiiEEENS1_10collective13CollectiveMmaINS1_35MainloopSm100TmaUmmaWarpSpecializedILi8ELi2ELi4ENS5_IJNS4_1CILi1EEESB_SB_EEEEENS5_IJNSA_ILi64EEENSA_ILi128EEESF_EEENS_12float_e5m2_tENS5_IJlSB_lEEESH_SI_NS4_8TiledMMAINS4_8MMA_AtomIJNS4_10MMA_TraitsINS4_19SM100_MMA_F8F6F4_SSEJSH_SH_fSE_SF_NS4_17integral_constantINS4_4UMMA5MajorELSP_0EEESQ_NSN_INSO_7ScaleInELSR_0EEESS_EEEEEENS4_6LayoutISC_NS5_IJNSA_ILi0EEESW_SW_EEEEENS5_IJNS4_10UnderscoreESZ_SZ_EEEEENS4_13SM90_TMA_LOADENS4_14ComposedLayoutINS4_7SwizzleILi3ELi4ELi3EEENS4_18smem_ptr_flag_bitsILi8EEENSV_INS5_IJNSA_ILi8EEESF_EEENS5_IJSF_SB_EEEEEEEvNS4_8identityES12_S1C_vS1D_EENS_8epilogue10collective18CollectiveEpilogueINS1F_23Sm100TmaWarpSpecializedILi2ELi2ELi32ELb0ELb0EEEJSG_NS5_IJNSV_ISE_SB_EES1K_EEESH_SI_SH_SI_NS1F_6fusion15FusionCallbacksIS1J_NS1M_17LinearCombinationISH_fSH_fLNS_15FloatRoundStyleE2EEESG_S1L_JEEENS4_5SM1004TMEM4LOAD26SM100_TMEM_LOAD_16dp32b32xES12_NS13_INS14_ILi2ELi4ELi3EEES17_NSV_INS5_IJS18_SE_EEENS5_IJSE_SB_EEEEEEENS4_39AutoVectorizingCopyWithAssumedAlignmentILi128EEENS4_14SM90_TMA_STOREES20_S22_S22_EEEvvEEEEvNT_6ParamsE,"",@"SHT_CUDA_INFO"
	.sectionflags	@""
	.align	4


	//----- nvinfo : EIATTR_CUDA_API_VERSION
	.align		4
        /*0000*/ 	.byte	0x04, 0x37
        /*0002*/ 	.short	(.L_31 - .L_30)
.L_30:
        /*0004*/ 	.word	0x00000082


	//----- nvinfo : EIATTR_KPARAM_INFO
	.align		4
.L_31:
        /*0008*/ 	.byte	0x04, 0x17
        /*000a*/ 	.short	(.L_33 - .L_32)
.L_32:
        /*000c*/ 	.word	0x00000000
        /*0010*/ 	.short	0x0000
        /*0012*/ 	.short	0x0000
        /*0014*/ 	.byte	0x00, 0xf0, 0x01, 0x20


	//----- nvinfo : EIATTR_AT_ENTRY_FRAGMENTS
	.align		4
.L_33:
        /*0018*/ 	.byte	0x04, 0x4f
        /*001a*/ 	.short	(.L_35 - .L_34)


	//   ....[0]....
.L_34:
        /*001c*/ 	.word	0x00000006


	//----- nvinfo : EIATTR_RESERVED_SMEM_USED
	.align		4
.L_35:
        /*0020*/ 	.byte	0x01, 0x41
	.zero		2


	//----- nvinfo : EIATTR_SPARSE_MMA_MASK
	.align		4
        /*0024*/ 	.byte	0x03, 0x50
        /*0026*/ 	.short	0x0000


	//----- nvinfo : EIATTR_TCGEN05_1CTA_USED
	.align		4
        /*0028*/ 	.byte	0x01, 0x51
	.zero		2


	//----- nvinfo : EIATTR_MAXREG_COUNT
	.align		4
        /*002c*/ 	.byte	0x03, 0x1b
        /*002e*/ 	.short	0x00ff


	//----- nvinfo : EIATTR_NUM_BARRIERS
	.align		4
        /*0030*/ 	.byte	0x02, 0x4c
        /*0032*/ 	.byte	0x07
	.zero		1


	//----- nvinfo : EIATTR_EXTERNS
	.align		4
        /*0034*/ 	.byte	0x04, 0x0f
        /*0036*/ 	.short	(.L_37 - .L_36)


	//   ....[0]....
	.align		4
.L_36:
        /*0038*/ 	.word	index@(__assertfail)


	//----- nvinfo : EIATTR_MERCURY_ISA_VERSION
	.align		4
.L_37:
        /*003c*/ 	.byte	0x03, 0x5f
        /*003e*/ 	.short	0x0101


	//----- nvinfo : EIATTR_INT_WARP_WIDE_INSTR_OFFSETS
	.align		4
        /*0040*/ 	.byte	0x04, 0x31
        /*0042*/ 	.short	(.L_39 - .L_38)


	//   ....[0]....
.L_38:
        /*0044*/ 	.word	0x00001e30


	//   ....[1]....
        /*0048*/ 	.word	0x00003b20


	//   ....[2]....
        /*004c*/ 	.word	0x00003b40


	//   ....[3]....
        /*0050*/ 	.word	0x00003b70


	//   ....[4]....
        /*0054*/ 	.word	0x000044a0


	//   ....[5]....
        /*0058*/ 	.word	0x00004510


	//   ....[6]....
        /*005c*/ 	.word	0x000046f0


	//   ....[7]....
        /*0060*/ 	.word	0x00004850


	//----- nvinfo : EIATTR_COOP_GROUP_MASK_REGIDS
	.align		4
.L_39:
        /*0064*/ 	.byte	0x04, 0x29
        /*0066*/ 	.short	(.L_41 - .L_40)


	//   ....[0]....
.L_40:
        /*0068*/ 	.word	0xffffffff


	//   ....[1]....
        /*006c*/ 	.word	0xffffffff


	//   ....[2]....
        /*0070*/ 	.word	0xffffffff


	//   ....[3]....
        /*0074*/ 	.word	0xffffffff


	//   ....[4]....
        /*0078*/ 	.word	0xffffffff


	//   ....[5]....
        /*007c*/ 	.word	0xffffffff


	//   ....[6]....
        /*0080*/ 	.word	0xffffffff


	//   ....[7]....
        /*0084*/ 	.word	0xffffffff


	//   ....[8]....
        /*0088*/ 	.word	0xffffffff


	//   ....[9]....
        /*008c*/ 	.word	0xffffffff


	//   ....[10]....
        /*0090*/ 	.word	0xffffffff


	//   ....[11]....
        /*0094*/ 	.word	0xffffffff


	//   ....[12]....
        /*0098*/ 	.word	0xffffffff


	//----- nvinfo : EIATTR_COOP_GROUP_INSTR_OFFSETS
	.align		4
.L_41:
        /*009c*/ 	.byte	0x04, 0x28
        /*009e*/ 	.short	(.L_43 - .L_42)


	//   ....[0]....
.L_42:
        /*00a0*/ 	.word	0x00000090


	//   ....[1]....
        /*00a4*/ 	.word	0x000004d0


	//   ....[2]....
        /*00a8*/ 	.word	0x000006c0


	//   ....[3]....
        /*00ac*/ 	.word	0x00000820


	//   ....[4]....
        /*00b0*/ 	.word	0x00000920


	//   ....[5]....
        /*00b4*/ 	.word	0x00000a90


	//   ....[6]....
        /*00b8*/ 	.word	0x00000c30


	//   ....[7]....
        /*00bc*/ 	.word	0x00001d10


	//   ....[8]....
        /*00c0*/ 	.word	0x00002d30


	//   ....[9]....
        /*00c4*/ 	.word	0x00002f40


	//   ....[10]....
        /*00c8*/ 	.word	0x00002f70


	//   ....[11]....
        /*00cc*/ 	.word	0x00003a00


	//   ....[12]....
        /*00d0*/ 	.word	0x00003c30


	//----- nvinfo : EIATTR_VRC_CTA_INIT_COUNT
	.align		4
.L_43:
        /*00d4*/ 	.byte	0x02, 0x4a
        /*00d6*/ 	.byte	0x80
	.zero		1


	//----- nvinfo : EIATTR_SYSCALL_OFFSETS
	.align		4
        /*00d8*/ 	.byte	0x04, 0x46
        /*00da*/ 	.short	(.L_45 - .L_44)


	//   ....[0]....
.L_44:
        /*00dc*/ 	.word	0x00005290


	//   ....[1]....
        /*00e0*/ 	.word	0x000053d0


	//   ....[2]....
        /*00e4*/ 	.word	0x00005bd0


	//   ....[3]....
        /*00e8*/ 	.word	0x00006960


	//----- nvinfo : EIATTR_MBARRIER_INSTR_OFFSETS
	.align		4
.L_45:
        /*00ec*/ 	.byte	0x04, 0x39
        /*00ee*/ 	.short	(.L_47 - .L_46)


	//   ....[0]....
.L_46:
        /*00f0*/ 	.word	0x000005b0
        /*00f4*/ 	.word	0x000000ff
        /*00f8*/ 	.word	0x00000000
        /*00fc*/ 	.short	0x0100
        /*00fe*/ 	.byte	0x05
	.zero		1


	//   ....[1]....
        /*0100*/ 	.word	0x000005c0
        /*0104*/ 	.word	0x000000ff
        /*0108*/ 	.word	0x00000040
        /*010c*/ 	.short	0x0100
        /*010e*/ 	.byte	0x05
	.zero		1


	//   ....[2]....
        /*0110*/ 	.word	0x000005d0
        /*0114*/ 	.word	0x000000ff
        /*0118*/ 	.word	0x00000008
        /*011c*/ 	.short	0x0100
        /*011e*/ 	.byte	0x05
	.zero		1


	//   ....[3]....
        /*0120*/ 	.word	0x000005e0
        /*0124*/ 	.word	0x000000ff
        /*0128*/ 	.word	0x00000048
        /*012c*/ 	.short	0x0100
        /*012e*/ 	.byte	0x05
	.zero		1


	//   ....[4]....
        /*0130*/ 	.word	0x000005f0
        /*0134*/ 	.word	0x000000ff
        /*0138*/ 	.word	0x00000010
        /*013c*/ 	.short	0x0100
        /*013e*/ 	.byte	0x05
	.zero		1


	//   ....[5]....
        /*0140*/ 	.word	0x00000600
        /*0144*/ 	.word	0x000000ff
        /*0148*/ 	.word	0x00000050
        /*014c*/ 	.short	0x0100
        /*014e*/ 	.byte	0x05
	.zero		1


	//   ....[6]....
        /*0150*/ 	.word	0x00000610
        /*0154*/ 	.word	0x000000ff
        /*0158*/ 	.word	0x00000018
        /*015c*/ 	.short	0x0100
        /*015e*/ 	.byte	0x05
	.zero		1


	//   ....[7]....
        /*0160*/ 	.word	0x00000620
        /*0164*/ 	.word	0x000000ff
        /*0168*/ 	.word	0x00000058
        /*016c*/ 	.short	0x0100
        /*016e*/ 	.byte	0x05
	.zero		1


	//   ....[8]....
        /*0170*/ 	.word	0x00000630
        /*0174*/ 	.word	0x000000ff
        /*0178*/ 	.word	0x00000020
        /*017c*/ 	.short	0x0100
        /*017e*/ 	.byte	0x05
	.zero		1


	//   ....[9]....
        /*0180*/ 	.word	0x00000640
        /*0184*/ 	.word	0x000000ff
        /*0188*/ 	.word	0x00000060
        /*018c*/ 	.short	0x0100
        /*018e*/ 	.byte	0x05
	.zero		1


	//   ....[10]....
        /*0190*/ 	.word	0x00000650
        /*0194*/ 	.word	0x000000ff
        /*0198*/ 	.word	0x00000028
        /*019c*/ 	.short	0x0100
        /*019e*/ 	.byte	0x05
	.zero		1


	//   ....[11]....
        /*01a0*/ 	.word	0x00000660
        /*01a4*/ 	.word	0x000000ff
        /*01a8*/ 	.word	0x00000068
        /*01ac*/ 	.short	0x0100
        /*01ae*/ 	.byte	0x05
	.zero		1


	//   ....[12]....
        /*01b0*/ 	.word	0x00000670
        /*01b4*/ 	.word	0x000000ff
        /*01b8*/ 	.word	0x00000030
        /*01bc*/ 	.short	0x0100
        /*01be*/ 	.byte	0x05
	.zero		1


	//   ....[13]....
        /*01c0*/ 	.word	0x00000680
        /*01c4*/ 	.word	0x000000ff
        /*01c8*/ 	.word	0x00000070
        /*01cc*/ 	.short	0x0100
        /*01ce*/ 	.byte	0x05
	.zero		1


	//   ....[14]....
        /*01d0*/ 	.word	0x00000690
        /*01d4*/ 	.word	0x000000ff
        /*01d8*/ 	.word	0x00000038
        /*01dc*/ 	.short	0x0100
        /*01de*/ 	.byte	0x05
	.zero		1


	//   ....[15]....
        /*01e0*/ 	.word	0x000006a0
        /*01e4*/ 	.word	0x000000ff
        /*01e8*/ 	.word	0x00000078
        /*01ec*/ 	.short	0x0100
        /*01ee*/ 	.byte	0x05
	.zero		1


	//   ....[16]....
        /*01f0*/ 	.word	0x000007d0
        /*01f4*/ 	.word	0x000000ff
        /*01f8*/ 	.word	0x00000080
        /*01fc*/ 	.short	0x0100
        /*01fe*/ 	.byte	0x07
	.zero		1


	//   ....[17]....
        /*0200*/ 	.word	0x000007e0
        /*0204*/ 	.word	0x000000ff
        /*0208*/ 	.word	0x00000090
        /*020c*/ 	.short	0x0100
        /*020e*/ 	.byte	0x07
	.zero		1


	//   ....[18]....
        /*0210*/ 	.word	0x000007f0
        /*0214*/ 	.word	0x000000ff
        /*0218*/ 	.word	0x00000088
        /*021c*/ 	.short	0x0100
        /*021e*/ 	.byte	0x07
	.zero		1


	//   ....[19]....
        /*0220*/ 	.word	0x00000800
        /*0224*/ 	.word	0x000000ff
        /*0228*/ 	.word	0x00000098
        /*022c*/ 	.short	0x0100
        /*022e*/ 	.byte	0x07
	.zero		1


	//   ....[20]....
        /*0230*/ 	.word	0x000008f0
        /*0234*/ 	.word	0x000000ff
        /*0238*/ 	.word	0x000000a0
        /*023c*/ 	.short	0x0100
        /*023e*/ 	.byte	0x05
	.zero		1


	//   ....[21]....
        /*0240*/ 	.word	0x00000900
        /*0244*/ 	.word	0x000000ff
        /*0248*/ 	.word	0x000000a8
        /*024c*/ 	.short	0x0100
        /*024e*/ 	.byte	0x05
	.zero		1


	//   ....[22]....
        /*0250*/ 	.word	0x00000a40
        /*0254*/ 	.word	0x000000ff
        /*0258*/ 	.word	0x000000b0
        /*025c*/ 	.short	0x0100
        /*025e*/ 	.byte	0x05
	.zero		1


	//   ....[23]....
        /*0260*/ 	.word	0x00000a50
        /*0264*/ 	.word	0x000000ff
        /*0268*/ 	.word	0x000000c0
        /*026c*/ 	.short	0x0100
        /*026e*/ 	.byte	0x05
	.zero		1


	//   ....[24]....
        /*0270*/ 	.word	0x00000a60
        /*0274*/ 	.word	0x000000ff
        /*0278*/ 	.word	0x000000b8
        /*027c*/ 	.short	0x0100
        /*027e*/ 	.byte	0x05
	.zero		1


	//   ....[25]....
        /*0280*/ 	.word	0x00000a70
        /*0284*/ 	.word	0x000000ff
        /*0288*/ 	.word	0x000000c8
        /*028c*/ 	.short	0x0100
        /*028e*/ 	.byte	0x05
	.zero		1


	//   ....[26]....
        /*0290*/ 	.word	0x00000ba0
        /*0294*/ 	.word	0x000000ff
        /*0298*/ 	.word	0x000000d0
        /*029c*/ 	.short	0x0100
        /*029e*/ 	.byte	0x07
	.zero		1


	//   ....[27]....
        /*02a0*/ 	.word	0x00000bb0
        /*02a4*/ 	.word	0x000000ff
        /*02a8*/ 	.word	0x000000f0
        /*02ac*/ 	.short	0x0100
        /*02ae*/ 	.byte	0x07
	.zero		1


	//   ....[28]....
        /*02b0*/ 	.word	0x00000bc0
        /*02b4*/ 	.word	0x000000ff
        /*02b8*/ 	.word	0x000000d8
        /*02bc*/ 	.short	0x0100
        /*02be*/ 	.byte	0x07
	.zero		1


	//   ....[29]....
        /*02c0*/ 	.word	0x00000bd0
        /*02c4*/ 	.word	0x000000ff
        /*02c8*/ 	.word	0x000000f8
        /*02cc*/ 	.short	0x0100
        /*02ce*/ 	.byte	0x07
	.zero		1


	//   ....[30]....
        /*02d0*/ 	.word	0x00000be0
        /*02d4*/ 	.word	0x000000ff
        /*02d8*/ 	.word	0x000000e0
        /*02dc*/ 	.short	0x0100
        /*02de*/ 	.byte	0x07
	.zero		1


	//   ....[31]....
        /*02e0*/ 	.word	0x00000bf0
        /*02e4*/ 	.word	0x000000ff
        /*02e8*/ 	.word	0x00000100
        /*02ec*/ 	.short	0x0100
        /*02ee*/ 	.byte	0x07
	.zero		1


	//   ....[32]....
        /*02f0*/ 	.word	0x00000c00
        /*02f4*/ 	.word	0x000000ff
        /*02f8*/ 	.word	0x000000e8
        /*02fc*/ 	.short	0x0100
        /*02fe*/ 	.byte	0x07
	.zero		1


	//   ....[33]....
        /*0300*/ 	.word	0x00000c10
        /*0304*/ 	.word	0x000000ff
        /*0308*/ 	.word	0x00000108
        /*030c*/ 	.short	0x0100
        /*030e*/ 	.byte	0x07
	.zero		1


	//   ....[34]....
        /*0310*/ 	.word	0x00000d00
        /*0314*/ 	.word	0x000000ff
        /*0318*/ 	.word	0x00000110
        /*031c*/ 	.short	0x0100
        /*031e*/ 	.byte	0x05
	.zero		1


	//   ....[35]....
        /*0320*/ 	.word	0x00000d10
        /*0324*/ 	.word	0x000000ff
        /*0328*/ 	.word	0x00000120
        /*032c*/ 	.short	0x0100
        /*032e*/ 	.byte	0x05
	.zero		1


	//   ....[36]....
        /*0330*/ 	.word	0x00000d20
        /*0334*/ 	.word	0x000000ff
        /*0338*/ 	.word	0x00000118
        /*033c*/ 	.short	0x0100
        /*033e*/ 	.byte	0x05
	.zero		1


	//   ....[37]....
        /*0340*/ 	.word	0x00000d30
        /*0344*/ 	.word	0x000000ff
        /*0348*/ 	.word	0x00000128
        /*034c*/ 	.short	0x0100
        /*034e*/ 	.byte	0x05
	.zero		1


	//   ....[38]....
        /*0350*/ 	.word	0x00001610
        /*0354*/ 	.word	0x00000003
        /*0358*/ 	.word	0x00000120
        /*035c*/ 	.short	0x010a
        /*035e*/ 	.byte	0xff
	.zero		1


	//   ....[39]....
        /*0360*/ 	.word	0x00001640
        /*0364*/ 	.word	0x00000003
        /*0368*/ 	.word	0x00000110
        /*036c*/ 	.short	0x0101
        /*036e*/ 	.byte	0xff
	.zero		1


	//   ....[40]....
        /*0370*/ 	.word	0x00001710
        /*0374*/ 	.word	0x000000ff
        /*0378*/ 	.word	0x00000040
        /*037c*/ 	.short	0x010a
        /*037e*/ 	.byte	0x08
	.zero		1


	//   ....[41]....
        /*0380*/ 	.word	0x000017b0
        /*0384*/ 	.word	0x000000ff
        /*0388*/ 	.word	0x00000040
        /*038c*/ 	.short	0x010a
        /*038e*/ 	.byte	0x21
	.zero		1


	//   ....[42]....
        /*0390*/ 	.word	0x00001900
        /*0394*/ 	.word	0x000000ff
        /*0398*/ 	.word	0x00000040
        /*039c*/ 	.short	0x010a
        /*039e*/ 	.byte	0x08
	.zero		1


	//   ....[43]....
        /*03a0*/ 	.word	0x00001a10
        /*03a4*/ 	.word	0x000000ff
        /*03a8*/ 	.word	0x000000a8
        /*03ac*/ 	.short	0x0101
        /*03ae*/ 	.byte	0x04
	.zero		1


	//   ....[44]....
        /*03b0*/ 	.word	0x00001a30
        /*03b4*/ 	.word	0x000000ff
        /*03b8*/ 	.word	0x00000040
        /*03bc*/ 	.short	0x010a
        /*03be*/ 	.byte	0x08
	.zero		1


	//   ....[45]....
        /*03c0*/ 	.word	0x00001ab0
        /*03c4*/ 	.word	0x000000ff
        /*03c8*/ 	.word	0x00000040
        /*03cc*/ 	.short	0x010a
        /*03ce*/ 	.byte	0x11
	.zero		1


	//   ....[46]....
        /*03d0*/ 	.word	0x00001c00
        /*03d4*/ 	.word	0x000000ff
        /*03d8*/ 	.word	0x00000040
        /*03dc*/ 	.short	0x010a
        /*03de*/ 	.byte	0x08
	.zero		1


	//   ....[47]....
        /*03e0*/ 	.word	0x00001d40
        /*03e4*/ 	.word	0x00000002
        /*03e8*/ 	.word	0x000000b0
        /*03ec*/ 	.short	0x010a
        /*03ee*/ 	.byte	0xff
	.zero		1


	//   ....[48]....
        /*03f0*/ 	.word	0x00001e00
        /*03f4*/ 	.word	0x00000002
        /*03f8*/ 	.word	0x00000000
        /*03fc*/ 	.short	0x0101
        /*03fe*/ 	.byte	0xff
	.zero		1


	//   ....[49]....
        /*0400*/ 	.word	0x00002360
        /*0404*/ 	.word	0x000000ff
        /*0408*/ 	.word	0x00000000
        /*040c*/ 	.short	0x010a
        /*040e*/ 	.byte	0x05
	.zero		1


	//   ....[50]....
        /*0410*/ 	.word	0x000023f0
        /*0414*/ 	.word	0x000000ff
        /*0418*/ 	.word	0x00000000
        /*041c*/ 	.short	0x010a
        /*041e*/ 	.byte	0x05
	.zero		1


	//   ....[51]....
        /*0420*/ 	.word	0x00002480
        /*0424*/ 	.word	0x000000ff
        /*0428*/ 	.word	0x00000000
        /*042c*/ 	.short	0x010a
        /*042e*/ 	.byte	0x05
	.zero		1


	//   ....[52]....
        /*0430*/ 	.word	0x00002510
        /*0434*/ 	.word	0x000000ff
        /*0438*/ 	.word	0x00000000
        /*043c*/ 	.short	0x010a
        /*043e*/ 	.byte	0x05
	.zero		1


	//   ....[53]....
        /*0440*/ 	.word	0x000025a0
        /*0444*/ 	.word	0x000000ff
        /*0448*/ 	.word	0x00000000
        /*044c*/ 	.short	0x010a
        /*044e*/ 	.byte	0x05
	.zero		1


	//   ....[54]....
        /*0450*/ 	.word	0x00002630
        /*0454*/ 	.word	0x000000ff
        /*0458*/ 	.word	0x00000000
        /*045c*/ 	.short	0x010a
        /*045e*/ 	.byte	0x05
	.zero		1


	//   ....[55]....
        /*0460*/ 	.word	0x000026c0
        /*0464*/ 	.word	0x000000ff
        /*0468*/ 	.word	0x00000000
        /*046c*/ 	.short	0x010a
        /*046e*/ 	.byte	0x05
	.zero		1


	//   ....[56]....
        /*0470*/ 	.word	0x00002760
        /*0474*/ 	.word	0x00000000
        /*0478*/ 	.word	0x00000000
        /*047c*/ 	.short	0x010a
        /*047e*/ 	.byte	0xff
	.zero		1


	//   ....[57]....
        /*0480*/ 	.word	0x00002880
        /*0484*/ 	.word	0x00000000
        /*0488*/ 	.word	0x00000110
        /*048c*/ 	.short	0x010a
        /*048e*/ 	.byte	0xff
	.zero		1


	//   ....[58]....
        /*0490*/ 	.word	0x000028e0
        /*0494*/ 	.word	0x00000004
        /*0498*/ 	.word	0x00000000
        /*049c*/ 	.short	0x0101
        /*049e*/ 	.byte	0xff
	.zero		1


	//   ....[59]....
        /*04a0*/ 	.word	0x00002900
        /*04a4*/ 	.word	0x000000ff
        /*04a8*/ 	.word	0x000000c0
        /*04ac*/ 	.short	0x010a
        /*04ae*/ 	.byte	0x05
	.zero		1


	//   ....[60]....
        /*04b0*/ 	.word	0x00002a20
        /*04b4*/ 	.word	0x00000000
        /*04b8*/ 	.word	0x000000b0
        /*04bc*/ 	.short	0x010a
        /*04be*/ 	.byte	0xff
	.zero		1


	//   ....[61]....
        /*04c0*/ 	.word	0x00002b30
        /*04c4*/ 	.word	0x00000000
        /*04c8*/ 	.word	0x00000000
        /*04cc*/ 	.short	0x0101
        /*04ce*/ 	.byte	0xff
	.zero		1


	//   ....[62]....
        /*04d0*/ 	.word	0x00002bc0
        /*04d4*/ 	.word	0x000000ff
        /*04d8*/ 	.word	0x000000c0
        /*04dc*/ 	.short	0x0106
        /*04de*/ 	.byte	0x05
	.zero		1


	//   ....[63]....
        /*04e0*/ 	.word	0x00002be0
        /*04e4*/ 	.word	0x000000ff
        /*04e8*/ 	.word	0x000000c0
        /*04ec*/ 	.short	0x010a
        /*04ee*/ 	.byte	0x05
	.zero		1


	//   ....[64]....
        /*04f0*/ 	.word	0x00002c70
        /*04f4*/ 	.word	0x000000ff
        /*04f8*/ 	.word	0x000000c0
        /*04fc*/ 	.short	0x0106
        /*04fe*/ 	.byte	0x04
	.zero		1


	//   ....[65]....
        /*0500*/ 	.word	0x00002cb0
        /*0504*/ 	.word	0x00000000
        /*0508*/ 	.word	0x000000c0
        /*050c*/ 	.short	0x010a
        /*050e*/ 	.byte	0xff
	.zero		1


	//   ....[66]....
        /*0510*/ 	.word	0x000031f0
        /*0514*/ 	.word	0x00000000
        /*0518*/ 	.word	0x000000b0
        /*051c*/ 	.short	0x010a
        /*051e*/ 	.byte	0xff
	.zero		1


	//   ....[67]....
        /*0520*/ 	.word	0x000032f0
        /*0524*/ 	.word	0x00000003
        /*0528*/ 	.word	0x00000000
        /*052c*/ 	.short	0x0101
        /*052e*/ 	.byte	0xff
	.zero		1


	//   ....[68]....
        /*0530*/ 	.word	0x00003300
        /*0534*/ 	.word	0x000000ff
        /*0538*/ 	.word	0x00000000
        /*053c*/ 	.short	0x010a
        /*053e*/ 	.byte	0x06
	.zero		1


	//   ....[69]....
        /*0540*/ 	.word	0x00003380
        /*0544*/ 	.word	0x000000ff
        /*0548*/ 	.word	0x000000f0
        /*054c*/ 	.short	0x010a
        /*054e*/ 	.byte	0x07
	.zero		1


	//   ....[70]....
        /*0550*/ 	.word	0x00003460
        /*0554*/ 	.word	0x000000ff
        /*0558*/ 	.word	0x00000000
        /*055c*/ 	.short	0x010a
        /*055e*/ 	.byte	0x06
	.zero		1


	//   ....[71]....
        /*0560*/ 	.word	0x00003590
        /*0564*/ 	.word	0x000000ff
        /*0568*/ 	.word	0x00000000
        /*056c*/ 	.short	0x010a
        /*056e*/ 	.byte	0x1a
	.zero		1


	//   ....[72]....
        /*0570*/ 	.word	0x00003830
        /*0574*/ 	.word	0x000000ff
        /*0578*/ 	.word	0x00000000
        /*057c*/ 	.short	0x010a
        /*057e*/ 	.byte	0x06
	.zero		1


	//   ....[73]....
        /*0580*/ 	.word	0x000038c0
        /*0584*/ 	.word	0x000000ff
        /*0588*/ 	.word	0x00000000
        /*058c*/ 	.short	0x010a
        /*058e*/ 	.byte	0x06
	.zero		1


	//   ....[74]....
        /*0590*/ 	.word	0x00003950
        /*0594*/ 	.word	0x000000ff
        /*0598*/ 	.word	0x00000000
        /*059c*/ 	.short	0x010a
        /*059e*/ 	.byte	0x06
	.zero		1


	//   ....[75]....
        /*05a0*/ 	.word	0x000039e0
        /*05a4*/ 	.word	0x000000ff
        /*05a8*/ 	.word	0x00000000
        /*05ac*/ 	.short	0x010a
        /*05ae*/ 	.byte	0x07
	.zero		1


	//   ....[76]....
        /*05b0*/ 	.word	0x00003e40
        /*05b4*/ 	.word	0x00000000
        /*05b8*/ 	.word	0x000000b0
        /*05bc*/ 	.short	0x010a
        /*05be*/ 	.byte	0xff
	.zero		1


	//   ....[77]....
        /*05c0*/ 	.word	0x00003f00
        /*05c4*/ 	.word	0x00000000
        /*05c8*/ 	.word	0x00000000
        /*05cc*/ 	.short	0x0101
        /*05ce*/ 	.byte	0xff
	.zero		1


	//   ....[78]....
        /*05d0*/ 	.word	0x00004220
        /*05d4*/ 	.word	0x000000ff
        /*05d8*/ 	.word	0x000000a8
        /*05dc*/ 	.short	0x010a
        /*05de*/ 	.byte	0x07
	.zero		1


	//   ....[79]....
        /*05e0*/ 	.word	0x00004410
        /*05e4*/ 	.word	0x000000ff
        /*05e8*/ 	.word	0x00000090
        /*05ec*/ 	.short	0x010a
        /*05ee*/ 	.byte	0x07
	.zero		1


	//   ....[80]....
        /*05f0*/ 	.word	0x000045e0
        /*05f4*/ 	.word	0x000000ff
        /*05f8*/ 	.word	0x00000080
        /*05fc*/ 	.short	0x010b
        /*05fe*/ 	.byte	0x07
	.zero		1


	//   ....[81]....
        /*0600*/ 	.word	0x00004650
        /*0604*/ 	.word	0x000000ff
        /*0608*/ 	.word	0x00000000
        /*060c*/ 	.short	0x0101
        /*060e*/ 	.byte	0x08
	.zero		1


	//   ....[82]....
        /*0610*/ 	.word	0x00004680
        /*0614*/ 	.word	0x000000ff
        /*0618*/ 	.word	0x00000098
        /*061c*/ 	.short	0x010a
        /*061e*/ 	.byte	0x07
	.zero		1


	//   ....[83]....
        /*0620*/ 	.word	0x00004890
        /*0624*/ 	.word	0x000000ff
        /*0628*/ 	.word	0x00000088
        /*062c*/ 	.short	0x010b
        /*062e*/ 	.byte	0x07
	.zero		1


	//   ....[84]....
        /*0630*/ 	.word	0x000048b0
        /*0634*/ 	.word	0x000000ff
        /*0638*/ 	.word	0x00000000
        /*063c*/ 	.short	0x0101
        /*063e*/ 	.byte	0x0d
	.zero		1


	//   ....[85]....
        /*0640*/ 	.word	0x000048e0
        /*0644*/ 	.word	0x000000ff
        /*0648*/ 	.word	0x00000090
        /*064c*/ 	.short	0x010a
        /*064e*/ 	.byte	0x07
	.zero		1


	//   ....[86]....
        /*0650*/ 	.word	0x00004920
        /*0654*/ 	.word	0x00000000
        /*0658*/ 	.word	0x00000098
        /*065c*/ 	.short	0x010a
        /*065e*/ 	.byte	0xff
	.zero		1


	//   ....[87]....
        /*0660*/ 	.word	0x00004c60
        /*0664*/ 	.word	0x00000000
        /*0668*/ 	.word	0x000000b0
        /*066c*/ 	.short	0x010a
        /*066e*/ 	.byte	0xff
	.zero		1


	//   ....[88]....
        /*0670*/ 	.word	0x00004d70
        /*0674*/ 	.word	0x00000000
        /*0678*/ 	.word	0x00000000
        /*067c*/ 	.short	0x0101
        /*067e*/ 	.byte	0xff
	.zero		1


	//   ....[89]....
        /*0680*/ 	.word	0x000057c0
        /*0684*/ 	.word	0x00000000
        /*0688*/ 	.word	0x00000080
        /*068c*/ 	.short	0x010a
        /*068e*/ 	.byte	0xff
	.zero		1


	//   ....[90]....
        /*0690*/ 	.word	0x00005830
        /*0694*/ 	.word	0x00000071
        /*0698*/ 	.word	0x000000d0
        /*069c*/ 	.short	0x010a
        /*069e*/ 	.byte	0xff
	.zero		1


	//   ....[91]....
        /*06a0*/ 	.word	0x00005910
        /*06a4*/ 	.word	0x00000000
        /*06a8*/ 	.word	0x00000080
        /*06ac*/ 	.short	0x010a
        /*06ae*/ 	.byte	0xff
	.zero		1


	//   ....[92]....
        /*06b0*/ 	.word	0x00005a50
        /*06b4*/ 	.word	0x00000000
        /*06b8*/ 	.word	0x00000000
        /*06bc*/ 	.short	0x0101
        /*06be*/ 	.byte	0xff
	.zero		1


	//   ....[93]....
        /*06c0*/ 	.word	0x00005ab0
        /*06c4*/ 	.word	0x00000071
        /*06c8*/ 	.word	0x000000d0
        /*06cc*/ 	.short	0x010a
        /*06ce*/ 	.byte	0xff
	.zero		1


	//   ....[94]....
        /*06d0*/ 	.word	0x00006600
        /*06d4*/ 	.word	0x00000020
        /*06d8*/ 	.word	0x00000080
        /*06dc*/ 	.short	0x010a
        /*06de*/ 	.byte	0xff
	.zero		1


	//   ....[95]....
        /*06e0*/ 	.word	0x000066c0
        /*06e4*/ 	.word	0x00000020
        /*06e8*/ 	.word	0x00000080
        /*06ec*/ 	.short	0x010a
        /*06ee*/ 	.byte	0xff
	.zero		1


	//   ....[96]....
        /*06f0*/ 	.word	0x000067e0
        /*06f4*/ 	.word	0x00000003
        /*06f8*/ 	.word	0x00000000
        /*06fc*/ 	.short	0x0101
        /*06fe*/ 	.byte	0xff
	.zero		1


	//   ....[97]....
        /*0700*/ 	.word	0x00006c20
        /*0704*/ 	.word	0x000000ff
        /*0708*/ 	.word	0x00000000
        /*070c*/ 	.short	0x0101
        /*070e*/ 	.byte	0x05
	.zero		1


	//   ....[98]....
        /*0710*/ 	.word	0x00007460
        /*0714*/ 	.word	0x00000003
        /*0718*/ 	.word	0x00000120
        /*071c*/ 	.short	0x010a
        /*071e*/ 	.byte	0xff
	.zero		1


	//   ....[99]....
        /*0720*/ 	.word	0x000074c0
        /*0724*/ 	.word	0x00000002
        /*0728*/ 	.word	0x00000040
        /*072c*/ 	.short	0x010a
        /*072e*/ 	.byte	0xff
	.zero		1


	//   ....[100]....
        /*0730*/ 	.word	0x00007520
        /*0734*/ 	.word	0x00000002
        /*0738*/ 	.word	0x00000040
        /*073c*/ 	.short	0x010a
        /*073e*/ 	.byte	0xff
	.zero		1


	//   ....[101]....
        /*0740*/ 	.word	0x00007570
        /*0744*/ 	.word	0x00000002
        /*0748*/ 	.word	0x000000b0
        /*074c*/ 	.short	0x010a
        /*074e*/ 	.byte	0xff
	.zero		1


	//   ....[102]....
        /*0750*/ 	.word	0x000075d0
        /*0754*/ 	.word	0x00000000
        /*0758*/ 	.word	0x00000000
        /*075c*/ 	.short	0x010a
        /*075e*/ 	.byte	0xff
	.zero		1


	//   ....[103]....
        /*0760*/ 	.word	0x00007630
        /*0764*/ 	.word	0x00000000
        /*0768*/ 	.word	0x00000000
        /*076c*/ 	.short	0x010a
        /*076e*/ 	.byte	0xff
	.zero		1


	//   ....[104]....
        /*0770*/ 	.word	0x00007690
        /*0774*/ 	.word	0x00000000
        /*0778*/ 	.word	0x00000000
        /*077c*/ 	.short	0x010a
        /*077e*/ 	.byte	0xff
	.zero		1


	//   ....[105]....
        /*0780*/ 	.word	0x000076f0
        /*0784*/ 	.word	0x00000000
        /*0788*/ 	.word	0x00000000
        /*078c*/ 	.short	0x010a
        /*078e*/ 	.byte	0xff
	.zero		1


	//   ....[106]....
        /*0790*/ 	.word	0x00007750
        /*0794*/ 	.word	0x00000000
        /*0798*/ 	.word	0x00000000
        /*079c*/ 	.short	0x010a
        /*079e*/ 	.byte	0xff
	.zero		1


	//   ....[107]....
        /*07a0*/ 	.word	0x000077b0
        /*07a4*/ 	.word	0x00000000
        /*07a8*/ 	.word	0x00000000
        /*07ac*/ 	.short	0x010a
        /*07ae*/ 	.byte	0xff
	.zero		1


	//   ....[108]....
        /*07b0*/ 	.word	0x00007810
        /*07b4*/ 	.word	0x00000000
        /*07b8*/ 	.word	0x00000000
        /*07bc*/ 	.short	0x010a
        /*07be*/ 	.byte	0xff
	.zero		1


	//   ....[109]....
        /*07c0*/ 	.word	0x00007860
        /*07c4*/ 	.word	0x00000000
        /*07c8*/ 	.word	0x00000110
        /*07cc*/ 	.short	0x010a
        /*07ce*/ 	.byte	0xff
	.zero		1


	//   ....[110]....
        /*07d0*/ 	.word	0x000078c0
        /*07d4*/ 	.word	0x00000000
        /*07d8*/ 	.word	0x000000c0
        /*07dc*/ 	.short	0x010a
        /*07de*/ 	.byte	0xff
	.zero		1


	//   ....[111]....
        /*07e0*/ 	.word	0x00007910
        /*07e4*/ 	.word	0x00000000
        /*07e8*/ 	.word	0x000000b0
        /*07ec*/ 	.short	0x010a
        /*07ee*/ 	.byte	0xff
	.zero		1


	//   ....[112]....
        /*07f0*/ 	.word	0x00007970
        /*07f4*/ 	.word	0x00000000
        /*07f8*/ 	.word	0x000000c0
        /*07fc*/ 	.short	0x010a
        /*07fe*/ 	.byte	0xff
	.zero		1


	//   ....[113]....
        /*0800*/ 	.word	0x000079c0
        /*0804*/ 	.word	0x00000000
        /*0808*/ 	.word	0x000000b0
        /*080c*/ 	.short	0x010a
        /*080e*/ 	.byte	0xff
	.zero		1


	//   ....[114]....
        /*0810*/ 	.word	0x00007a20
        /*0814*/ 	.word	0x00000003
        /*0818*/ 	.word	0x000000f0
        /*081c*/ 	.short	0x010a
        /*081e*/ 	.byte	0xff
	.zero		1


	//   ....[115]....
        /*0820*/ 	.word	0x00007a80
        /*0824*/ 	.word	0x00000000
        /*0828*/ 	.word	0x00000000
        /*082c*/ 	.short	0x010a
        /*082e*/ 	.byte	0xff
	.zero		1


	//   ....[116]....
        /*0830*/ 	.word	0x00007ae0
        /*0834*/ 	.word	0x00000000
        /*0838*/ 	.word	0x00000000
        /*083c*/ 	.short	0x010a
        /*083e*/ 	.byte	0xff
	.zero		1


	//   ....[117]....
        /*0840*/ 	.word	0x00007b40
        /*0844*/ 	.word	0x00000000
        /*0848*/ 	.word	0x00000000
        /*084c*/ 	.short	0x010a
        /*084e*/ 	.byte	0xff
	.zero		1


	//   ....[118]....
        /*0850*/ 	.word	0x00007ba0
        /*0854*/ 	.word	0x00000000
        /*0858*/ 	.word	0x00000000
        /*085c*/ 	.short	0x010a
        /*085e*/ 	.byte	0xff
	.zero		1


	//   ....[119]....
        /*0860*/ 	.word	0x00007c00
        /*0864*/ 	.word	0x00000000
        /*0868*/ 	.word	0x00000000
        /*086c*/ 	.short	0x010a
        /*086e*/ 	.byte	0xff
	.zero		1


	//   ....[120]....
        /*0870*/ 	.word	0x00007c50
        /*0874*/ 	.word	0x00000000
        /*0878*/ 	.word	0x000000b0
        /*087c*/ 	.short	0x010a
        /*087e*/ 	.byte	0xff
	.zero		1


	//   ....[121]....
        /*0880*/ 	.word	0x00007cb0
        /*0884*/ 	.word	0x00000000
        /*0888*/ 	.word	0x000000a8
        /*088c*/ 	.short	0x010a
        /*088e*/ 	.byte	0xff
	.zero		1


	//   ....[122]....
        /*0890*/ 	.word	0x00007d10
        /*0894*/ 	.word	0x00000003
        /*0898*/ 	.word	0x00000090
        /*089c*/ 	.short	0x010a
        /*089e*/ 	.byte	0xff
	.zero		1


	//   ....[123]....
        /*08a0*/ 	.word	0x00007d70
        /*08a4*/ 	.word	0x00000003
        /*08a8*/ 	.word	0x00000098
        /*08ac*/ 	.short	0x010a
        /*08ae*/ 	.byte	0xff
	.zero		1


	//   ....[124]....
        /*08b0*/ 	.word	0x00007dd0
        /*08b4*/ 	.word	0x00000000
        /*08b8*/ 	.word	0x00000090
        /*08bc*/ 	.short	0x010a
        /*08be*/ 	.byte	0xff
	.zero		1


	//   ....[125]....
        /*08c0*/ 	.word	0x00007e20
        /*08c4*/ 	.word	0x00000000
        /*08c8*/ 	.word	0x000000b0
        /*08cc*/ 	.short	0x010a
        /*08ce*/ 	.byte	0xff
	.zero		1


	//   ....[126]....
        /*08d0*/ 	.word	0x00007e70
        /*08d4*/ 	.word	0x00000000
        /*08d8*/ 	.word	0x00000080
        /*08dc*/ 	.short	0x010a
        /*08de*/ 	.byte	0xff
	.zero		1


	//   ....[127]....
        /*08e0*/ 	.word	0x00007ec0
        /*08e4*/ 	.word	0x00000071
        /*08e8*/ 	.word	0x000000d0
        /*08ec*/ 	.short	0x010a
        /*08ee*/ 	.byte	0xff
	.zero		1


	//   ....[128]....
        /*08f0*/ 	.word	0x00007f10
        /*08f4*/ 	.word	0x00000020
        /*08f8*/ 	.word	0x00000080
        /*08fc*/ 	.short	0x010a
        /*08fe*/ 	.byte	0xff
	.zero		1


	//----- nvinfo : EIATTR_NUM_MBARRIERS
	.align		4
.L_47:
        /*0900*/ 	.byte	0x03, 0x38
        /*0902*/ 	.short	0x0026


	//----- nvinfo : EIATTR_EXIT_INSTR_OFFSETS
	.align		4
        /*0904*/ 	.byte	0x04, 0x1c
        /*0906*/ 	.short	(.L_49 - .L_48)


	//   ....[0]....
.L_48:
        /*0908*/ 	.word	0x00002790


	//   ....[1]....
        /*090c*/ 	.word	0x00002c80


	//   ....[2]....
        /*0910*/ 	.word	0x00002ce0


	//   ....[3]....
        /*0914*/ 	.word	0x00003c40


	//   ....[4]....
        /*0918*/ 	.word	0x00004950


	//   ....[5]....
        /*091c*/ 	.word	0x00004990


	//   ....[6]....
        /*0920*/ 	.word	0x00007450


	//----- nvinfo : EIATTR_MAX_THREADS
	.align		4
.L_49:
        /*0924*/ 	.byte	0x04, 0x05
        /*0926*/ 	.short	(.L_51 - .L_50)
.L_50:
        /*0928*/ 	.word	0x00000100
        /*092c*/ 	.word	0x00000001
        /*0930*/ 	.word	0x00000001


	//----- nvinfo : EIATTR_CRS_STACK_SIZE
	.align		4
.L_51:
        /*0934*/ 	.byte	0x04, 0x1e
        /*0936*/ 	.short	(.L_53 - .L_52)
.L_52:
        /*0938*/ 	.word	0x00000000


	//----- nvinfo : EIATTR_CBANK_PARAM_SIZE
	.align		4
.L_53:
        /*093c*/ 	.byte	0x03, 0x19
        /*093e*/ 	.short	0x0800


	//----- nvinfo : EIATTR_PARAM_CBANK
	.align		4
        /*0940*/ 	.byte	0x04, 0x0a
        /*0942*/ 	.short	(.L_55 - .L_54)
	.align		4
.L_54:
        /*0944*/ 	.word	index@(.nv.constant0._ZN7cutlass13device_kernelINS_4gemm6kernel13GemmUniversalIN4cute5tupleIJiiiiEEENS1_10collective13CollectiveMmaINS1_35MainloopSm100TmaUmmaWarpSpecializedILi8ELi2ELi4ENS5_IJNS4_1CILi1EEESB_SB_EEEEENS5_IJNSA_ILi64EEENSA_ILi128EEESF_EEENS_12float_e5m2_tENS5_IJlSB_lEEESH_SI_NS4_8TiledMMAINS4_8MMA_AtomIJNS4_10MMA_TraitsINS4_19SM100_MMA_F8F6F4_SSEJSH_SH_fSE_SF_NS4_17integral_constantINS4_4UMMA5MajorELSP_0EEESQ_NSN_INSO_7ScaleInELSR_0EEESS_EEEEEENS4_6LayoutISC_NS5_IJNSA_ILi0EEESW_SW_EEEEENS5_IJNS4_10UnderscoreESZ_SZ_EEEEENS4_13SM90_TMA_LOADENS4_14ComposedLayoutINS4_7SwizzleILi3ELi4ELi3EEENS4_18smem_ptr_flag_bitsILi8EEENSV_INS5_IJNSA_ILi8EEESF_EEENS5_IJSF_SB_EEEEEEEvNS4_8identityES12_S1C_vS1D_EENS_8epilogue10collective18CollectiveEpilogueINS1F_23Sm100TmaWarpSpecializedILi2ELi2ELi32ELb0ELb0EEEJSG_NS5_IJNSV_ISE_SB_EES1K_EEESH_SI_SH_SI_NS1F_6fusion15FusionCallbacksIS1J_NS1M_17LinearCombinationISH_fSH_fLNS_15FloatRoundStyleE2EEESG_S1L_JEEENS4_5SM1004TMEM4LOAD26SM100_TMEM_LOAD_16dp32b32xES12_NS13_INS14_ILi2ELi4ELi3EEES17_NSV_INS5_IJS18_SE_EEENS5_IJSE_SB_EEEEEEENS4_39AutoVectorizingCopyWithAssumedAlignmentILi128EEENS4_14SM90_TMA_STOREES20_S22_S22_EEEvvEEEEvNT_6ParamsE)
        /*0948*/ 	.short	0x0380
        /*094a*/ 	.short	0x0800


	//----- nvinfo : EIATTR_SW_WAR
	.align		4
.L_55:
        /*094c*/ 	.byte	0x04, 0x36
        /*094e*/ 	.short	(.L_57 - .L_56)
.L_56:
        /*0950*/ 	.word	0x00000008
.L_57:


//--------------------- .nv.callgraph             --------------------------
	.section	.nv.callgraph,"",@"SHT_CUDA_CALLGRAPH"
	.align	4
	.sectionentsize	8
	.align		4
        /*0000*/ 	.word	0x00000000
	.align		4
        /*0004*/ 	.word	0xffffffff
	.align		4
        /*0008*/ 	.word	index@(_ZN7cutlass13device_kernelINS_4gemm6kernel13GemmUniversalIN4cute5tupleIJiiiiEEENS1_10collective13CollectiveMmaINS1_35MainloopSm100TmaUmmaWarpSpecializedILi8ELi2ELi4ENS5_IJNS4_1CILi1EEESB_SB_EEEEENS5_IJNSA_ILi64EEENSA_ILi128EEESF_EEENS_12float_e5m2_tENS5_IJlSB_lEEESH_SI_NS4_8TiledMMAINS4_8MMA_AtomIJNS4_10MMA_TraitsINS4_19SM100_MMA_F8F6F4_SSEJSH_SH_fSE_SF_NS4_17integral_constantINS4_4UMMA5MajorELSP_0EEESQ_NSN_INSO_7ScaleInELSR_0EEESS_EEEEEENS4_6LayoutISC_NS5_IJNSA_ILi0EEESW_SW_EEEEENS5_IJNS4_10UnderscoreESZ_SZ_EEEEENS4_13SM90_TMA_LOADENS4_14ComposedLayoutINS4_7SwizzleILi3ELi4ELi3EEENS4_18smem_ptr_flag_bitsILi8EEENSV_INS5_IJNSA_ILi8EEESF_EEENS5_IJSF_SB_EEEEEEEvNS4_8identityES12_S1C_vS1D_EENS_8epilogue10collective18CollectiveEpilogueINS1F_23Sm100TmaWarpSpecializedILi2ELi2ELi32ELb0ELb0EEEJSG_NS5_IJNSV_ISE_SB_EES1K_EEESH_SI_SH_SI_NS1F_6fusion15FusionCallbacksIS1J_NS1M_17LinearCombinationISH_fSH_fLNS_15FloatRoundStyleE2EEESG_S1L_JEEENS4_5SM1004TMEM4LOAD26SM100_TMEM_LOAD_16dp32b32xES12_NS13_INS14_ILi2ELi4ELi3EEES17_NSV_INS5_IJS18_SE_EEENS5_IJSE_SB_EEEEEEENS4_39AutoVectorizingCopyWithAssumedAlignmentILi128EEENS4_14SM90_TMA_STOREES20_S22_S22_EEEvvEEEEvNT_6ParamsE)
	.align		4
        /*000c*/ 	.word	index@(__assertfail)
	.align		4
        /*0010*/ 	.word	0x00000000
	.align		4
        /*0014*/ 	.word	0xfffffffe
	.align		4
        /*0018*/ 	.word	0x00000000
	.align		4
        /*001c*/ 	.word	0xfffffffd
	.align		4
        /*0020*/ 	.word	0x00000000
	.align		4
        /*0024*/ 	.word	0xfffffffc


//--------------------- .nv.constant4             --------------------------
	.section	.nv.constant4,"a",@progbits
	.align	8
	.align		8
.nv.constant4:
        /*0000*/ 	.dword	__assertfail
	.align		8
        /*0008*/ 	.dword	__unnamed_1
	.align		8
        /*0010*/ 	.dword	__unnamed_2
	.align		8
        /*0018*/ 	.dword	_ZN40_INTERNAL_ad3aa069_4_k_cu_089d6bda_315814cuda3std3__45__cpo5beginE
	.align		8
        /*0020*/ 	.dword	_ZN40_INTERNAL_ad3aa069_4_k_cu_089d6bda_315814cuda3std3__45__cpo3endE
	.align		8
        /*0028*/ 	.dword	_ZN40_INTERNAL_ad3aa069_4_k_cu_089d6bda_315814cuda3std3__45__cpo6cbeginE
	.align		8
        /*0030*/ 	.dword	_ZN40_INTERNAL_ad3aa069_4_k_cu_089d6bda_315814cuda3std3__45__cpo4cendE
	.align		8
        /*0038*/ 	.dword	_ZN40_INTERNAL_ad3aa069_4_k_cu_089d6bda_315814cuda3std3__442_GLOBAL__N__ad3aa069_4_k_cu_089d6bda_315816ignoreE
	.align		8
        /*0040*/ 	.dword	_ZN40_INTERNAL_ad3aa069_4_k_cu_089d6bda_315814cuda3std3__419piecewise_constructE
	.align		8
        /*0048*/ 	.dword	_ZN40_INTERNAL_ad3aa069_4_k_cu_089d6bda_315814cuda3std3__48in_placeE
	.align		8
        /*0050*/ 	.dword	_ZN40_INTERNAL_ad3aa069_4_k_cu_089d6bda_315814cuda3std6ranges3__45__cpo4swapE
	.align		8
        /*0058*/ 	.dword	_ZN40_INTERNAL_ad3aa069_4_k_cu_089d6bda_315814cuda3std6ranges3__45__cpo9iter_moveE
	.align		8
        /*0060*/ 	.dword	_ZN40_INTERNAL_ad3aa069_4_k_cu_089d6bda_315814cute7productE
	.align		8
        /*0068*/ 	.dword	_ZN40_INTERNAL_ad3aa069_4_k_cu_089d6bda_315814cute1_E
	.align		8
        /*0070*/ 	.dword	$str$25
	.align		8
        /*0078*/ 	.dword	$str$26
	.align		8
        /*0080*/ 	.dword	$str$27
	.align		8
        /*0088*/ 	.dword	$str$28


//--------------------- .text._ZN7cutlass13device_kernelINS_4gemm6kernel13GemmUniversalIN4cute5tupleIJiiiiEEENS1_10collective13CollectiveMmaINS1_35MainloopSm100TmaUmmaWarpSpecializedILi8ELi2ELi4ENS5_IJNS4_1CILi1EEESB_SB_EEEEENS5_IJNSA_ILi64EEENSA_ILi128EEESF_EEENS_12float_e5m2_tENS5_IJlSB_lEEESH_SI_NS4_8TiledMMAINS4_8MMA_AtomIJNS4_10MMA_TraitsINS4_19SM100_MMA_F8F6F4_SSEJSH_SH_fSE_SF_NS4_17integral_constantINS4_4UMMA5MajorELSP_0EEESQ_NSN_INSO_7ScaleInELSR_0EEESS_EEEEEENS4_6LayoutISC_NS5_IJNSA_ILi0EEESW_SW_EEEEENS5_IJNS4_10UnderscoreESZ_SZ_EEEEENS4_13SM90_TMA_LOADENS4_14ComposedLayoutINS4_7SwizzleILi3ELi4ELi3EEENS4_18smem_ptr_flag_bitsILi8EEENSV_INS5_IJNSA_ILi8EEESF_EEENS5_IJSF_SB_EEEEEEEvNS4_8identityES12_S1C_vS1D_EENS_8epilogue10collective18CollectiveEpilogueINS1F_23Sm100TmaWarpSpecializedILi2ELi2ELi32ELb0ELb0EEEJSG_NS5_IJNSV_ISE_SB_EES1K_EEESH_SI_SH_SI_NS1F_6fusion15FusionCallbacksIS1J_NS1M_17LinearCombinationISH_fSH_fLNS_15FloatRoundStyleE2EEESG_S1L_JEEENS4_5SM1004TMEM4LOAD26SM100_TMEM_LOAD_16dp32b32xES12_NS13_INS14_ILi2ELi4ELi3EEES17_NSV_INS5_IJS18_SE_EEENS5_IJSE_SB_EEEEEEENS4_39AutoVectorizingCopyWithAssumedAlignmentILi128EEENS4_14SM90_TMA_STOREES20_S22_S22_EEEvvEEEEvNT_6ParamsE --------------------------
	.section	.text._ZN7cutlass13device_kernelINS_4gemm6kernel13GemmUniversalIN4cute5tupleIJiiiiEEENS1_10collective13CollectiveMmaINS1_35MainloopSm100TmaUmmaWarpSpecializedILi8ELi2ELi4ENS5_IJNS4_1CILi1EEESB_SB_EEEEENS5_IJNSA_ILi64EEENSA_ILi128EEESF_EEENS_12float_e5m2_tENS5_IJlSB_lEEESH_SI_NS4_8TiledMMAINS4_8MMA_AtomIJNS4_10MMA_TraitsINS4_19SM100_MMA_F8F6F4_SSEJSH_SH_fSE_SF_NS4_17integral_constantINS4_4UMMA5MajorELSP_0EEESQ_NSN_INSO_7ScaleInELSR_0EEESS_EEEEEENS4_6LayoutISC_NS5_IJNSA_ILi0EEESW_SW_EEEEENS5_IJNS4_10UnderscoreESZ_SZ_EEEEENS4_13SM90_TMA_LOADENS4_14ComposedLayoutINS4_7SwizzleILi3ELi4ELi3EEENS4_18smem_ptr_flag_bitsILi8EEENSV_INS5_IJNSA_ILi8EEESF_EEENS5_IJSF_SB_EEEEEEEvNS4_8identityES12_S1C_vS1D_EENS_8epilogue10collective18CollectiveEpilogueINS1F_23Sm100TmaWarpSpecializedILi2ELi2ELi32ELb0ELb0EEEJSG_NS5_IJNSV_ISE_SB_EES1K_EEESH_SI_SH_SI_NS1F_6fusion15FusionCallbacksIS1J_NS1M_17LinearCombinationISH_fSH_fLNS_15FloatRoundStyleE2EEESG_S1L_JEEENS4_5SM1004TMEM4LOAD26SM100_TMEM_LOAD_16dp32b32xES12_NS13_INS14_ILi2ELi4ELi3EEES17_NSV_INS5_IJS18_SE_EEENS5_IJSE_SB_EEEEEEENS4_39AutoVectorizingCopyWithAssumedAlignmentILi128EEENS4_14SM90_TMA_STOREES20_S22_S22_EEEvvEEEEvNT_6ParamsE,"ax",@progbits
	.align	128
.text._ZN7cutlass13device_kernelINS_4gemm6kernel13GemmUniversalIN4cute5tupleIJiiiiEEENS1_10collective13CollectiveMmaINS1_35MainloopSm100TmaUmmaWarpSpecializedILi8ELi2ELi4ENS5_IJNS4_1CILi1EEESB_SB_EEEEENS5_IJNSA_ILi64EEENSA_ILi128EEESF_EEENS_12float_e5m2_tENS5_IJlSB_lEEESH_SI_NS4_8TiledMMAINS4_8MMA_AtomIJNS4_10MMA_TraitsINS4_19SM100_MMA_F8F6F4_SSEJSH_SH_fSE_SF_NS4_17integral_constantINS4_4UMMA5MajorELSP_0EEESQ_NSN_INSO_7ScaleInELSR_0EEESS_EEEEEENS4_6LayoutISC_NS5_IJNSA_ILi0EEESW_SW_EEEEENS5_IJNS4_10UnderscoreESZ_SZ_EEEEENS4_13SM90_TMA_LOADENS4_14ComposedLayoutINS4_7SwizzleILi3ELi4ELi3EEENS4_18smem_ptr_flag_bitsILi8EEENSV_INS5_IJNSA_ILi8EEESF_EEENS5_IJSF_SB_EEEEEEEvNS4_8identityES12_S1C_vS1D_EENS_8epilogue10collective18CollectiveEpilogueINS1F_23Sm100TmaWarpSpecializedILi2ELi2ELi32ELb0ELb0EEEJSG_NS5_IJNSV_ISE_SB_EES1K_EEESH_SI_SH_SI_NS1F_6fusion15FusionCallbacksIS1J_NS1M_17LinearCombinationISH_fSH_fLNS_15FloatRoundStyleE2EEESG_S1L_JEEENS4_5SM1004TMEM4LOAD26SM100_TMEM_LOAD_16dp32b32xES12_NS13_INS14_ILi2ELi4ELi3EEES17_NSV_INS5_IJS18_SE_EEENS5_IJSE_SB_EEEEEEENS4_39AutoVectorizingCopyWithAssumedAlignmentILi128EEENS4_14SM90_TMA_STOREES20_S22_S22_EEEvvEEEEvNT_6ParamsE:
        .type           _ZN7cutlass13device_kernelINS_4gemm6kernel13GemmUniversalIN4cute5tupleIJiiiiEEENS1_10collective13CollectiveMmaINS1_35MainloopSm100TmaUmmaWarpSpecializedILi8ELi2ELi4ENS5_IJNS4_1CILi1EEESB_SB_EEEEENS5_IJNSA_ILi64EEENSA_ILi128EEESF_EEENS_12float_e5m2_tENS5_IJlSB_lEEESH_SI_NS4_8TiledMMAINS4_8MMA_AtomIJNS4_10MMA_TraitsINS4_19SM100_MMA_F8F6F4_SSEJSH_SH_fSE_SF_NS4_17integral_constantINS4_4UMMA5MajorELSP_0EEESQ_NSN_INSO_7ScaleInELSR_0EEESS_EEEEEENS4_6LayoutISC_NS5_IJNSA_ILi0EEESW_SW_EEEEENS5_IJNS4_10UnderscoreESZ_SZ_EEEEENS4_13SM90_TMA_LOADENS4_14ComposedLayoutINS4_7SwizzleILi3ELi4ELi3EEENS4_18smem_ptr_flag_bitsILi8EEENSV_INS5_IJNSA_ILi8EEESF_EEENS5_IJSF_SB_EEEEEEEvNS4_8identityES12_S1C_vS1D_EENS_8epilogue10collective18CollectiveEpilogueINS1F_23Sm100TmaWarpSpecializedILi2ELi2ELi32ELb0ELb0EEEJSG_NS5_IJNSV_ISE_SB_EES1K_EEESH_SI_SH_SI_NS1F_6fusion15FusionCallbacksIS1J_NS1M_17LinearCombinationISH_fSH_fLNS_15FloatRoundStyleE2EEESG_S1L_JEEENS4_5SM1004TMEM4LOAD26SM100_TMEM_LOAD_16dp32b32xES12_NS13_INS14_ILi2ELi4ELi3EEES17_NSV_INS5_IJS18_SE_EEENS5_IJSE_SB_EEEEEEENS4_39AutoVectorizingCopyWithAssumedAlignmentILi128EEENS4_14SM90_TMA_STOREES20_S22_S22_EEEvvEEEEvNT_6ParamsE,@function
        .size           _ZN7cutlass13device_kernelINS_4gemm6kernel13GemmUniversalIN4cute5tupleIJiiiiEEENS1_10collective13CollectiveMmaINS1_35MainloopSm100TmaUmmaWarpSpecializedILi8ELi2ELi4ENS5_IJNS4_1CILi1EEESB_SB_EEEEENS5_IJNSA_ILi64EEENSA_ILi128EEESF_EEENS_12float_e5m2_tENS5_IJlSB_lEEESH_SI_NS4_8TiledMMAINS4_8MMA_AtomIJNS4_10MMA_TraitsINS4_19SM100_MMA_F8F6F4_SSEJSH_SH_fSE_SF_NS4_17integral_constantINS4_4UMMA5MajorELSP_0EEESQ_NSN_INSO_7ScaleInELSR_0EEESS_EEEEEENS4_6LayoutISC_NS5_IJNSA_ILi0EEESW_SW_EEEEENS5_IJNS4_10UnderscoreESZ_SZ_EEEEENS4_13SM90_TMA_LOADENS4_14ComposedLayoutINS4_7SwizzleILi3ELi4ELi3EEENS4_18smem_ptr_flag_bitsILi8EEENSV_INS5_IJNSA_ILi8EEESF_EEENS5_IJSF_SB_EEEEEEEvNS4_8identityES12_S1C_vS1D_EENS_8epilogue10collective18CollectiveEpilogueINS1F_23Sm100TmaWarpSpecializedILi2ELi2ELi32ELb0ELb0EEEJSG_NS5_IJNSV_ISE_SB_EES1K_EEESH_SI_SH_SI_NS1F_6fusion15FusionCallbacksIS1J_NS1M_17LinearCombinationISH_fSH_fLNS_15FloatRoundStyleE2EEESG_S1L_JEEENS4_5SM1004TMEM4LOAD26SM100_TMEM_LOAD_16dp32b32xES12_NS13_INS14_ILi2ELi4ELi3EEES17_NSV_INS5_IJS18_SE_EEENS5_IJSE_SB_EEEEEEENS4_39AutoVectorizingCopyWithAssumedAlignmentILi128EEENS4_14SM90_TMA_STOREES20_S22_S22_EEEvvEEEEvNT_6ParamsE,(.L_x_154 - _ZN7cutlass13device_kernelINS_4gemm6kernel13GemmUniversalIN4cute5tupleIJiiiiEEENS1_10collective13CollectiveMmaINS1_35MainloopSm100TmaUmmaWarpSpecializedILi8ELi2ELi4ENS5_IJNS4_1CILi1EEESB_SB_EEEEENS5_IJNSA_ILi64EEENSA_ILi128EEESF_EEENS_12float_e5m2_tENS5_IJlSB_lEEESH_SI_NS4_8TiledMMAINS4_8MMA_AtomIJNS4_10MMA_TraitsINS4_19SM100_MMA_F8F6F4_SSEJSH_SH_fSE_SF_NS4_17integral_constantINS4_4UMMA5MajorELSP_0EEESQ_NSN_INSO_7ScaleInELSR_0EEESS_EEEEEENS4_6LayoutISC_NS5_IJNSA_ILi0EEESW_SW_EEEEENS5_IJNS4_10UnderscoreESZ_SZ_EEEEENS4_13SM90_TMA_LOADENS4_14ComposedLayoutINS4_7SwizzleILi3ELi4ELi3EEENS4_18smem_ptr_flag_bitsILi8EEENSV_INS5_IJNSA_ILi8EEESF_EEENS5_IJSF_SB_EEEEEEEvNS4_8identityES12_S1C_vS1D_EENS_8epilogue10collective18CollectiveEpilogueINS1F_23Sm100TmaWarpSpecializedILi2ELi2ELi32ELb0ELb0EEEJSG_NS5_IJNSV_ISE_SB_EES1K_EEESH_SI_SH_SI_NS1F_6fusion15FusionCallbacksIS1J_NS1M_17LinearCombinationISH_fSH_fLNS_15FloatRoundStyleE2EEESG_S1L_JEEENS4_5SM1004TMEM4LOAD26SM100_TMEM_LOAD_16dp32b32xES12_NS13_INS14_ILi2ELi4ELi3EEES17_NSV_INS5_IJS18_SE_EEENS5_IJSE_SB_EEEEEEENS4_39AutoVectorizingCopyWithAssumedAlignmentILi128EEENS4_14SM90_TMA_STOREES20_S22_S22_EEEvvEEEEvNT_6ParamsE)
        .other          _ZN7cutlass13device_kernelINS_4gemm6kernel13GemmUniversalIN4cute5tupleIJiiiiEEENS1_10collective13CollectiveMmaINS1_35MainloopSm100TmaUmmaWarpSpecializedILi8ELi2ELi4ENS5_IJNS4_1CILi1EEESB_SB_EEEEENS5_IJNSA_ILi64EEENSA_ILi128EEESF_EEENS_12float_e5m2_tENS5_IJlSB_lEEESH_SI_NS4_8TiledMMAINS4_8MMA_AtomIJNS4_10MMA_TraitsINS4_19SM100_MMA_F8F6F4_SSEJSH_SH_fSE_SF_NS4_17integral_constantINS4_4UMMA5MajorELSP_0EEESQ_NSN_INSO_7ScaleInELSR_0EEESS_EEEEEENS4_6LayoutISC_NS5_IJNSA_ILi0EEESW_SW_EEEEENS5_IJNS4_10UnderscoreESZ_SZ_EEEEENS4_13SM90_TMA_LOADENS4_14ComposedLayoutINS4_7SwizzleILi3ELi4ELi3EEENS4_18smem_ptr_flag_bitsILi8EEENSV_INS5_IJNSA_ILi8EEESF_EEENS5_IJSF_SB_EEEEEEEvNS4_8identityES12_S1C_vS1D_EENS_8epilogue10collective18CollectiveEpilogueINS1F_23Sm100TmaWarpSpecializedILi2ELi2ELi32ELb0ELb0EEEJSG_NS5_IJNSV_ISE_SB_EES1K_EEESH_SI_SH_SI_NS1F_6fusion15FusionCallbacksIS1J_NS1M_17LinearCombinationISH_fSH_fLNS_15FloatRoundStyleE2EEESG_S1L_JEEENS4_5SM1004TMEM4LOAD26SM100_TMEM_LOAD_16dp32b32xES12_NS13_INS14_ILi2ELi4ELi3EEES17_NSV_INS5_IJS18_SE_EEENS5_IJSE_SB_EEEEEEENS4_39AutoVectorizingCopyWithAssumedAlignmentILi128EEENS4_14SM90_TMA_STOREES20_S22_S22_EEEvvEEEEvNT_6ParamsE,@"STO_CUDA_ENTRY STV_DEFAULT"
_ZN7cutlass13device_kernelINS_4gemm6kernel13GemmUniversalIN4cute5tupleIJiiiiEEENS1_10collective13CollectiveMmaINS1_35MainloopSm100TmaUmmaWarpSpecializedILi8ELi2ELi4ENS5_IJNS4_1CILi1EEESB_SB_EEEEENS5_IJNSA_ILi64EEENSA_ILi128EEESF_EEENS_12float_e5m2_tENS5_IJlSB_lEEESH_SI_NS4_8TiledMMAINS4_8MMA_AtomIJNS4_10MMA_TraitsINS4_19SM100_MMA_F8F6F4_SSEJSH_SH_fSE_SF_NS4_17integral_constantINS4_4UMMA5MajorELSP_0EEESQ_NSN_INSO_7ScaleInELSR_0EEESS_EEEEEENS4_6LayoutISC_NS5_IJNSA_ILi0EEESW_SW_EEEEENS5_IJNS4_10UnderscoreESZ_SZ_EEEEENS4_13SM90_TMA_LOADENS4_14ComposedLayoutINS4_7SwizzleILi3ELi4ELi3EEENS4_18smem_ptr_flag_bitsILi8EEENSV_INS5_IJNSA_ILi8EEESF_EEENS5_IJSF_SB_EEEEEEEvNS4_8identityES12_S1C_vS1D_EENS_8epilogue10collective18CollectiveEpilogueINS1F_23Sm100TmaWarpSpecializedILi2ELi2ELi32ELb0ELb0EEEJSG_NS5_IJNSV_ISE_SB_EES1K_EEESH_SI_SH_SI_NS1F_6fusion15FusionCallbacksIS1J_NS1M_17LinearCombinationISH_fSH_fLNS_15FloatRoundStyleE2EEESG_S1L_JEEENS4_5SM1004TMEM4LOAD26SM100_TMEM_LOAD_16dp32b32xES12_NS13_INS14_ILi2ELi4ELi3EEES17_NSV_INS5_IJS18_SE_EEENS5_IJSE_SB_EEEEEEENS4_39AutoVectorizingCopyWithAssumedAlignmentILi128EEENS4_14SM90_TMA_STOREES20_S22_S22_EEEvvEEEEvNT_6ParamsE:
[----:B------:R-:W1:Y:S01]  /*0000*/  LDC R1, c[0x0][0x37c] ;  /* 0x0000df00ff017b82 */ /* 0x000e620000000800 */
[----:B------:R-:W2:Y:S01]  /*0010*/  S2R R108, SR_TID.X ;  /* 0x00000000006c7919 */ /* 0x000ea20000002100 */
[----:B------:R-:W3:Y:S01]  /*0020*/  LDCU.64 UR4, c[0x0][0x890] ;  /* 0x00011200ff0477ac */ /* 0x000ee20008000a00 */
[----:B------:R-:W-:Y:S02]  /*0030*/  PRMT R95, RZ, 0x7610, R95 ;  /* 0x00007610ff5f7816 */ /* 0x000fe4000000005f */
[----:B------:R-:W-:Y:S01]  /*0040*/  ELECT P5, URZ, PT ;  /* 0x0000000000ff782f */ /* 0x000fe200038a0000 */
[----:B------:R-:W4:Y:S01]  /*0050*/  LDCU.64 UR46, c[0x0][0x358] ;  /* 0x00006b00ff2e77ac */ /* 0x000f220008000a00 */
[----:B---3--:R-:W-:-:S04]  /*0060*/  UISETP.NE.U32.AND UP0, UPT, UR4, URZ, UPT ;  /* 0x000000ff0400728c */ /* 0x008fc8000bf05070 */
[----:B------:R-:W-:Y:S01]  /*0070*/  UISETP.NE.AND.EX UP0, UPT, UR5, URZ, UPT, UP0 ;  /* 0x000000ff0500728c */ /* 0x000fe2000bf05300 */
[----:B--2---:R-:W-:-:S05]  /*0080*/  SHF.R.U32.HI R101, RZ, 0x5, R108 ;  /* 0x00000005ff657819 */ /* 0x004fca000001166c */
[----:B------:R-:W2:Y:S02]  /*0090*/  SHFL.IDX PT, R0, R101, RZ, 0x1f ;  /* 0x00001fff65007589 */ /* 0x000ea400000e0000 */
[----:B--2---:R-:W-:Y:S01]  /*00a0*/  R2UR UR8, R0 ;  /* 0x00000000000872ca */ /* 0x004fe200000e0000 */
[----:B-1--4-:R-:W-:-:S14]  /*00b0*/  BRA.U UP0, `(.L_x_0) ;  /* 0x00000001002c7547 */ /* 0x012fdc000b800000 */
[----:B------:R-:W1:Y:S02]  /*00c0*/  LDCU.64 UR6, c[0x0][0x888] ;  /* 0x00011100ff0677ac */ /* 0x000e640008000a00 */
[----:B-1----:R-:W-:-:S04]  /*00d0*/  UISETP.NE.U32.AND UP0, UPT, UR6, URZ, UPT ;  /* 0x000000ff0600728c */ /* 0x002fc8000bf05070 */
[----:B------:R-:W-:-:S09]  /*00e0*/  UISETP.NE.AND.EX UP0, UPT, UR7, URZ, UPT, UP0 ;  /* 0x000000ff0700728c */ /* 0x000fd2000bf05300 */
[----:B------:R-:W-:Y:S05]  /*00f0*/  BRA.U !UP0, `(.L_x_1) ;  /* 0x0000000108107547 */ /* 0x000fea000b800000 */
[----:B------:R-:W1:Y:S02]  /*0100*/  LDC.64 R2, c[0x0][0x888] ;  /* 0x00022200ff027b82 */ /* 0x000e640000000a00 */
[----:B-1----:R1:W5:Y:S01]  /*0110*/  LDG.E R49, desc[UR46][R2.64] ;  /* 0x0000002e02317981 */ /* 0x002362000c1e1900 */
[----:B------:R-:W-:Y:S01]  /*0120*/  HFMA2 R95, -RZ, RZ, 0, 5.9604644775390625e-08 ;  /* 0x00000001ff5f7431 */ /* 0x000fe200000001ff */
[----:B------:R-:W-:Y:S05]  /*0130*/  BRA `(.L_x_0) ;  /* 0x00000000000c7947 */ /* 0x000fea0003800000 */
.L_x_1:
[----:B------:R-:W1:Y:S01]  /*0140*/  LDCU UR6, c[0x0][0x880] ;  /* 0x00011000ff0677ac */ /* 0x000e620008000800 */
[----:B------:R-:W-:Y:S01]  /*0150*/  HFMA2 R95, -RZ, RZ, 0, 5.9604644775390625e-08 ;  /* 0x00000001ff5f7431 */ /* 0x000fe200000001ff */
[----:B-1----:R-:W-:-:S07]  /*0160*/  MOV R49, UR6 ;  /* 0x0000000600317c02 */ /* 0x002fce0008000f00 */
.L_x_0:
[----:B------:R-:W2:Y:S02]  /*0170*/  LDCU.64 UR6, c[0x0][0x8b0] ;  /* 0x00011600ff0677ac */ /* 0x000ea40008000a00 */
[----:B--2---:R-:W-:-:S04]  /*0180*/  UISETP.NE.U32.AND UP0, UPT, UR6, URZ, UPT ;  /* 0x000000ff0600728c */ /* 0x004fc8000bf05070 */
[----:B------:R-:W-:-:S09]  /*0190*/  UISETP.NE.AND.EX UP0, UPT, UR7, URZ, UPT, UP0 ;  /* 0x000000ff0700728c */ /* 0x000fd2000bf05300 */
[----:B------:R-:W-:Y:S05]  /*01a0*/  BRA.U UP0, `(.L_x_2) ;  /* 0x0000000100247547 */ /* 0x000fea000b800000 */
[----:B------:R-:W2:Y:S02]  /*01b0*/  LDCU.64 UR6, c[0x0][0x8a8] ;  /* 0x00011500ff0677ac */ /* 0x000ea40008000a00 */
[----:B--2---:R-:W-:-:S04]  /*01c0*/  UISETP.NE.U32.AND UP0, UPT, UR6, URZ, UPT ;  /* 0x000000ff0600728c */ /* 0x004fc8000bf05070 */
[----:B------:R-:W-:-:S09]  /*01d0*/  UISETP.NE.AND.EX UP0, UPT, UR7, URZ, UPT, UP0 ;  /* 0x000000ff0700728c */ /* 0x000fd2000bf05300 */
[----:B------:R-:W-:Y:S05]  /*01e0*/  BRA.U !UP0, `(.L_x_3) ;  /* 0x00000001080c7547 */ /* 0x000fea000b800000 */
[----:B-1----:R-:W1:Y:S02]  /*01f0*/  LDC.64 R2, c[0x0][0x8a8] ;  /* 0x00022a00ff027b82 */ /* 0x002e640000000a00 */
[----:B-1----:R2:W5:Y:S01]  /*0200*/  LDG.E R47, desc[UR46][R2.64] ;  /* 0x0000002e022f7981 */ /* 0x002562000c1e1900 */
[----:B------:R-:W-:Y:S05]  /*0210*/  BRA `(.L_x_2) ;  /* 0x0000000000087947 */ /* 0x000fea0003800000 */
.L_x_3:
[----:B------:R-:W2:Y:S02]  /*0220*/  LDCU UR6, c[0x0][0x8a0] ;  /* 0x00011400ff0677ac */ /* 0x000ea40008000800 */
[----:B--2---:R-:W-:Y:S02]  /*0230*/  MOV R47, UR6 ;  /* 0x00000006002f7c02 */ /* 0x004fe40008000f00 */
.L_x_2:
[----:B------:R-:W-:Y:S01]  /*0240*/  IMAD.U32 R0, RZ, RZ, UR8 ;  /* 0x00000008ff007e24 */ /* 0x000fe2000f8e00ff */
[----:B------:R-:W-:Y:S04]  /*0250*/  BSSY.RECONVERGENT B0, `(.L_x_4) ;  /* 0x000000c000007945 */ /* 0x000fe80003800200 */
[C---:B------:R-:W-:Y:S02]  /*0260*/  ISETP.NE.OR P1, PT, R0.reuse, 0x1, !P5 ;  /* 0x000000010000780c */ /* 0x040fe40006f25670 */
[----:B------:R-:W-:-:S11]  /*0270*/  ISETP.NE.OR P0, PT, R0, 0x3, !P5 ;  /* 0x000000030000780c */ /* 0x000fd60006f05670 */
[----:B------:R-:W-:Y:S05]  /*0280*/  @P1 BRA `(.L_x_5) ;  /* 0x0000000000201947 */ /* 0x000fea0003800000 */
[----:B------:R-:W3:Y:S02]  /*0290*/  LDCU.64 UR6, c[0x0][0x348] ;  /* 0x00006900ff0677ac */ /* 0x000ee40008000a00 */
[----:B---3--:R-:W-:Y:S02]  /*02a0*/  UIADD3 UR10, UP1, UPT, UR6, 0x80, URZ ;  /* 0x00000080060a7890 */ /* 0x008fe4000ff3e0ff */
[----:B------:R-:W-:Y:S02]  /*02b0*/  UIADD3 UR6, UP0, UPT, UR6, 0x180, URZ ;  /* 0x0000018006067890 */ /* 0x000fe4000ff1e0ff */
[----:B------:R-:W-:Y:S02]  /*02c0*/  UIADD3.X UR11, UPT, UPT, URZ, UR7, URZ, UP1, !UPT ;  /* 0x00000007ff0b7290 */ /* 0x000fe40008ffe4ff */
[----:B------:R-:W-:-:S07]  /*02d0*/  UIADD3.X UR7, UPT, UPT, URZ, UR7, URZ, UP0, !UPT ;  /* 0x00000007ff077290 */ /* 0x000fce00087fe4ff */
[----:B------:R3:W-:Y:S02]  /*02e0*/  UTMACCTL.PF [UR10] ;  /* 0x000000000a0079b9 */ /* 0x0007e40008040000 */
[----:B------:R3:W-:Y:S02]  /*02f0*/  UTMACCTL.PF [UR6] ;  /* 0x00000000060079b9 */ /* 0x0007e40008040000 */
[----:B---3--:R-:W-:Y:S01]  /*0300*/  NOP ;  /* 0x0000000000007918 */ /* 0x008fe20000000000 */
.L_x_5:
[----:B------:R-:W-:Y:S05]  /*0310*/  BSYNC.RECONVERGENT B0 ;  /* 0x0000000000007941 */ /* 0x000fea0003800200 */
.L_x_4:
[----:B------:R-:W-:Y:S04]  /*0320*/  BSSY.RECONVERGENT B0, `(.L_x_6) ;  /* 0x000000a000007945 */ /* 0x000fe80003800200 */
        /* <DEDUP_REMOVED lines=9> */
.L_x_7:
[----:B------:R-:W-:Y:S05]  /*03c0*/  BSYNC.RECONVERGENT B0 ;  /* 0x0000000000007941 */ /* 0x000fea0003800200 */
.L_x_6:
[----:B------:R-:W3:Y:S01]  /*03d0*/  LDCU.64 UR6, c[0x0][0x888] ;  /* 0x00011100ff0677ac */ /* 0x000ee20008000a00 */
[----:B------:R-:W-:Y:S02]  /*03e0*/  UISETP.EQ.U32.AND UP1, UPT, UR4, URZ, UPT ;  /* 0x000000ff0400728c */ /* 0x000fe4000bf22070 */
[----:B------:R-:W-:Y:S02]  /*03f0*/  UPLOP3.LUT UP2, UPT, UPT, UPT, UPT, 0x80, 0x8 ;  /* 0x000000000008789c */ /* 0x000fe40003f4f070 */
[----:B---3--:R-:W-:-:S04]  /*0400*/  UISETP.NE.U32.AND UP0, UPT, UR6, URZ, UPT ;  /* 0x000000ff0600728c */ /* 0x008fc8000bf05070 */
[----:B------:R-:W-:-:S04]  /*0410*/  UISETP.NE.AND.EX UP0, UPT, UR7, URZ, UPT, UP0 ;  /* 0x000000ff0700728c */ /* 0x000fc8000bf05300 */
[----:B------:R-:W-:-:S04]  /*0420*/  UISETP.EQ.OR.EX UP3, UPT, UR5, URZ, !UP0, UP1 ;  /* 0x000000ff0500728c */ /* 0x000fc8000c762710 */
[----:B------:R-:W-:-:S05]  /*0430*/  UP2UR UR50, UPR, URZ, 0x8 ;  /* 0x00000008ff327883 */ /* 0x000fca0008000000 */
[----:B------:R-:W-:Y:S07]  /*0440*/  BRA.U !UP3, `(.L_x_8) ;  /* 0x000000010b207547 */ /* 0x000fee000b800000 */
[----:B------:R-:W-:Y:S01]  /*0450*/  UISETP.NE.U32.AND UP2, UPT, UR4, URZ, UPT ;  /* 0x000000ff0400728c */ /* 0x000fe2000bf45070 */
[----:B-----5:R-:W-:Y:S01]  /*0460*/  FSETP.NEU.AND P0, PT, R49, RZ, PT ;  /* 0x000000ff3100720b */ /* 0x020fe20003f0d000 */
[----:B------:R-:W-:Y:S02]  /*0470*/  USEL UR4, URZ, 0xffffffff, UP0 ;  /* 0xffffffffff047887 */ /* 0x000fe40008000000 */
[----:B------:R-:W-:-:S10]  /*0480*/  UISETP.NE.AND.EX UP2, UPT, UR5, URZ, UPT, UP2 ;  /* 0x000000ff0500728c */ /* 0x000fd4000bf45320 */
[----:B------:R-:W-:Y:S01]  /*0490*/  VOTEU.ANY UP1, P0 ;  /* 0x0000000000ff7886 */ /* 0x000fe20000020100 */
[----:B------:R-:W-:-:S04]  /*04a0*/  @!UP2 USEL UR4, URZ, 0xffffffff, UP1 ;  /* 0xffffffffff04a887 */ /* 0x000fc80008800000 */
[----:B------:R-:W-:-:S04]  /*04b0*/  ULOP3.LUT UR4, UR4, 0x1, URZ, 0xc0, !UPT ;  /* 0x0000000104047892 */ /* 0x000fc8000f8ec0ff */
[----:B------:R-:W-:-:S11]  /*04c0*/  UISETP.NE.U32.AND UP2, UPT, UR4, 0x1, UPT ;  /* 0x000000010400788c */ /* 0x000fd6000bf45070 */
.L_x_8:
[----:B-12---:R-:W1:Y:S01]  /*04d0*/  SHFL.IDX PT, R2, R101, RZ, 0x1f ;  /* 0x00001fff65027589 */ /* 0x006e6200000e0000 */
[----:B------:R-:W-:-:S04]  /*04e0*/  UISETP.NE.AND UP1, UPT, UR8, 0x2, UPT ;  /* 0x000000020800788c */ /* 0x000fc8000bf25270 */
[----:B------:R-:W-:Y:S01]  /*04f0*/  USEL UR6, URZ, 0x1, UP1 ;  /* 0x00000001ff067887 */ /* 0x000fe20008800000 */
[----:B-1----:R-:W-:-:S13]  /*0500*/  ISETP.NE.AND P0, PT, R2, RZ, PT ;  /* 0x000000ff0200720c */ /* 0x002fda0003f05270 */
[----:B------:R-:W-:Y:S05]  /*0510*/  @P0 BRA `(.L_x_9) ;  /* 0x0000000000680947 */ /* 0x000fea0003800000 */
[----:B------:R-:W1:Y:S01]  /*0520*/  S2UR UR5, SR_CgaCtaId ;  /* 0x00000000000579c3 */ /* 0x000e620000008800 */
[----:B------:R-:W-:Y:S01]  /*0530*/  UMOV UR7, 0x400 ;  /* 0x0000040000077882 */ /* 0x000fe20000000000 */
[----:B------:R-:W-:Y:S01]  /*0540*/  UMOV UR4, 0x1 ;  /* 0x0000000100047882 */ /* 0x000fe20000000000 */
[----:B------:R-:W-:Y:S01]  /*0550*/  ELECT P0, URZ, PT ;  /* 0x0000000000ff782f */ /* 0x000fe20003800000 */
[----:B------:R-:W-:-:S04]  /*0560*/  UIADD3 UR10, UPT, UPT, -UR4, 0x100000, URZ ;  /* 0x00100000040a7890 */ /* 0x000fc8000fffe1ff */
[----:B------:R-:W-:Y:S02]  /*0570*/  USHF.L.U32 UR11, UR10, 0xb, URZ ;  /* 0x0000000b0a0b7899 */ /* 0x000fe400080006ff */
[----:B------:R-:W-:Y:S02]  /*0580*/  USHF.L.U32 UR10, UR10, 0x1, URZ ;  /* 0x000000010a0a7899 */ /* 0x000fe400080006ff */
[----:B-1----:R-:W-:Y:S01]  /*0590*/  ULEA UR5, UR5, UR7, 0x18 ;  /* 0x0000000705057291 */ /* 0x002fe2000f8ec0ff */
[----:B------:R-:W1:Y:S11]  /*05a0*/  FENCE.VIEW.ASYNC.S ;  /* 0x00000000000073c6 */ /* 0x000e760000000000 */
[----:B-1----:R1:W2:Y:S01]  /*05b0*/  SYNCS.EXCH.64 URZ, [UR5], UR10 ;  /* 0x0000000a05ff75b2 */ /* 0x0022a20008000100 */
[----:B------:R1:W3:Y:S01]  /*05c0*/  SYNCS.EXCH.64 URZ, [UR5+0x40], UR10 ;  /* 0x0000400a05ff75b2 */ /* 0x0002e20008000100 */
[----:B------:R1:W4:Y:S01]  /*05d0*/  SYNCS.EXCH.64 URZ, [UR5+0x8], UR10 ;  /* 0x0000080a05ff75b2 */ /* 0x0003220008000100 */
[----:B------:R1:W1:Y:S01]  /*05e0*/  SYNCS.EXCH.64 URZ, [UR5+0x48], UR10 ;  /* 0x0000480a05ff75b2 */ /* 0x0002620008000100 */
        /* <DEDUP_REMOVED lines=12> */
[----:B------:R-:W-:Y:S01]  /*06b0*/  NOP ;  /* 0x0000000000007918 */ /* 0x000fe20000000000 */
.L_x_9:
[----:B------:R-:W2:Y:S01]  /*06c0*/  SHFL.IDX PT, R2, R101, RZ, 0x1f ;  /* 0x00001fff65027589 */ /* 0x000ea200000e0000 */
[----:B------:R-:W-:Y:S01]  /*06d0*/  NOP ;  /* 0x0000000000007918 */ /* 0x000fe20000000000 */
[----:B--2---:R-:W-:-:S13]  /*06e0*/  ISETP.NE.AND P0, PT, R2, 0x1, PT ;  /* 0x000000010200780c */ /* 0x004fda0003f05270 */
[----:B------:R-:W-:Y:S05]  /*06f0*/  @P0 BRA `(.L_x_10) ;  /* 0x0000000000480947 */ /* 0x000fea0003800000 */
[----:B------:R-:W2:Y:S01]  /*0700*/  S2UR UR7, SR_CgaCtaId ;  /* 0x00000000000779c3 */ /* 0x000ea20000008800 */
[----:B------:R-:W-:Y:S01]  /*0710*/  UMOV UR9, 0x400 ;  /* 0x0000040000097882 */ /* 0x000fe20000000000 */
[----:B-1----:R-:W-:Y:S01]  /*0720*/  UMOV UR5, 0x20 ;  /* 0x0000002000057882 */ /* 0x002fe20000000000 */
[----:B------:R-:W-:Y:S01]  /*0730*/  UMOV UR4, 0x80 ;  /* 0x0000008000047882 */ /* 0x000fe20000000000 */
[----:B------:R-:W-:-:S04]  /*0740*/  UIADD3 UR10, UPT, UPT, -UR5, 0x100000, URZ ;  /* 0x00100000050a7890 */ /* 0x000fc8000fffe1ff */
[----:B------:R-:W-:Y:S02]  /*0750*/  USHF.L.U32 UR11, UR10, 0xb, URZ ;  /* 0x0000000b0a0b7899 */ /* 0x000fe400080006ff */
[----:B------:R-:W-:Y:S02]  /*0760*/  USHF.L.U32 UR10, UR10, 0x1, URZ ;  /* 0x000000010a0a7899 */ /* 0x000fe400080006ff */
[----:B------:R-:W-:-:S04]  /*0770*/  UIADD3 UR4, UPT, UPT, -UR4, 0x100000, URZ ;  /* 0x0010000004047890 */ /* 0x000fc8000fffe1ff */
[----:B------:R-:W-:Y:S02]  /*0780*/  USHF.L.U32 UR5, UR4, 0xb, URZ ;  /* 0x0000000b04057899 */ /* 0x000fe400080006ff */
[----:B------:R-:W-:Y:S01]  /*0790*/  USHF.L.U32 UR4, UR4, 0x1, URZ ;  /* 0x0000000104047899 */ /* 0x000fe200080006ff */
[----:B------:R-:W-:Y:S01]  /*07a0*/  ELECT P0, URZ, PT ;  /* 0x0000000000ff782f */ /* 0x000fe20003800000 */
[----:B--2---:R-:W-:Y:S01]  /*07b0*/  ULEA UR7, UR7, UR9, 0x18 ;  /* 0x0000000907077291 */ /* 0x004fe2000f8ec0ff */
[----:B------:R-:W1:Y:S11]  /*07c0*/  FENCE.VIEW.ASYNC.S ;  /* 0x00000000000073c6 */ /* 0x000e760000000000 */
[----:B-1----:R2:W1:Y:S01]  /*07d0*/  SYNCS.EXCH.64 URZ, [UR7+0x80], UR10 ;  /* 0x0000800a07ff75b2 */ /* 0x0024620008000100 */
[----:B------:R2:W1:Y:S01]  /*07e0*/  SYNCS.EXCH.64 URZ, [UR7+0x90], UR4 ;  /* 0x0000900407ff75b2 */ /* 0x0004620008000100 */
[----:B------:R2:W1:Y:S01]  /*07f0*/  SYNCS.EXCH.64 URZ, [UR7+0x88], UR10 ;  /* 0x0000880a07ff75b2 */ /* 0x0004620008000100 */
[----:B------:R2:W1:Y:S02]  /*0800*/  SYNCS.EXCH.64 URZ, [UR7+0x98], UR4 ;  /* 0x0000980407ff75b2 */ /* 0x0004640008000100 */
[----:B--2---:R-:W-:Y:S01]  /*0810*/  NOP ;  /* 0x0000000000007918 */ /* 0x004fe20000000000 */
.L_x_10:
[----:B------:R-:W2:Y:S01]  /*0820*/  SHFL.IDX PT, R2, R101, RZ, 0x1f ;  /* 0x00001fff65027589 */ /* 0x000ea200000e0000 */
[----:B------:R-:W-:Y:S01]  /*0830*/  NOP ;  /* 0x0000000000007918 */ /* 0x000fe20000000000 */
[----:B--2---:R-:W-:-:S13]  /*0840*/  ISETP.NE.AND P0, PT, R2, 0x3, PT ;  /* 0x000000030200780c */ /* 0x004fda0003f05270 */
[----:B------:R-:W-:Y:S05]  /*0850*/  @P0 BRA `(.L_x_11) ;  /* 0x0000000000300947 */ /* 0x000fea0003800000 */
[----:B-1----:R-:W1:Y:S01]  /*0860*/  S2UR UR5, SR_CgaCtaId ;  /* 0x00000000000579c3 */ /* 0x002e620000008800 */
        /* <DEDUP_REMOVED lines=8> */
[----:B-1----:R2:W1:Y:S01]  /*08f0*/  SYNCS.EXCH.64 URZ, [UR5+0xa0], UR10 ;  /* 0x0000a00a05ff75b2 */ /* 0x0024620008000100 */
[----:B------:R2:W1:Y:S02]  /*0900*/  SYNCS.EXCH.64 URZ, [UR5+0xa8], UR10 ;  /* 0x0000a80a05ff75b2 */ /* 0x0004640008000100 */
[----:B--2---:R-:W-:Y:S01]  /*0910*/  NOP ;  /* 0x0000000000007918 */ /* 0x004fe20000000000 */
.L_x_11:
[----:B------:R-:W2:Y:S01]  /*0920*/  SHFL.IDX PT, R2, R101, RZ, 0x1f ;  /* 0x00001fff65027589 */ /* 0x000ea200000e0000 */
[----:B------:R-:W-:Y:S01]  /*0930*/  NOP ;  /* 0x0000000000007918 */ /* 0x000fe20000000000 */
[----:B--2---:R-:W-:-:S13]  /*0940*/  ISETP.NE.AND P0, PT, R2, 0x4, PT ;  /* 0x000000040200780c */ /* 0x004fda0003f05270 */
[----:B------:R-:W-:Y:S05]  /*0950*/  @P0 BRA `(.L_x_12) ;  /* 0x00000000004c0947 */ /* 0x000fea0003800000 */
[----:B-1----:R-:W1:Y:S01]  /*0960*/  S2UR UR5, SR_CgaCtaId ;  /* 0x00000000000579c3 */ /* 0x002e620000008800 */
[----:B------:R-:W-:Y:S01]  /*0970*/  UMOV UR9, 0x100 ;  /* 0x0000010000097882 */ /* 0x000fe20000000000 */
[----:B------:R-:W-:Y:S01]  /*0980*/  UMOV UR7, 0x400 ;  /* 0x0000040000077882 */ /* 0x000fe20000000000 */
[----:B------:R-:W-:Y:S01]  /*0990*/  USEL UR9, UR9, 0xe0, UP2 ;  /* 0x000000e009097887 */ /* 0x000fe20009000000 */
[----:B------:R-:W-:Y:S01]  /*09a0*/  UMOV UR4, 0x1 ;  /* 0x0000000100047882 */ /* 0x000fe20000000000 */
[----:B------:R-:W-:Y:S01]  /*09b0*/  ELECT P0, URZ, PT ;  /* 0x0000000000ff782f */ /* 0x000fe20003800000 */
[----:B------:R-:W-:-:S04]  /*09c0*/  UIADD3 UR10, UPT, UPT, -UR4, 0x100000, URZ ;  /* 0x00100000040a7890 */ /* 0x000fc8000fffe1ff */
[----:B------:R-:W-:Y:S02]  /*09d0*/  USHF.L.U32 UR11, UR10, 0xb, URZ ;  /* 0x0000000b0a0b7899 */ /* 0x000fe400080006ff */
[----:B------:R-:W-:Y:S02]  /*09e0*/  USHF.L.U32 UR10, UR10, 0x1, URZ ;  /* 0x000000010a0a7899 */ /* 0x000fe400080006ff */
[----:B------:R-:W-:-:S04]  /*09f0*/  UIADD3 UR12, UPT, UPT, -UR9, 0x100000, URZ ;  /* 0x00100000090c7890 */ /* 0x000fc8000fffe1ff */
[----:B------:R-:W-:Y:S02]  /*0a00*/  USHF.L.U32 UR13, UR12, 0xb, URZ ;  /* 0x0000000b0c0d7899 */ /* 0x000fe400080006ff */
[----:B------:R-:W-:Y:S02]  /*0a10*/  USHF.L.U32 UR12, UR12, 0x1, URZ ;  /* 0x000000010c0c7899 */ /* 0x000fe400080006ff */
[----:B-1----:R-:W-:Y:S01]  /*0a20*/  ULEA UR5, UR5, UR7, 0x18 ;  /* 0x0000000705057291 */ /* 0x002fe2000f8ec0ff */
[----:B------:R-:W1:Y:S11]  /*0a30*/  FENCE.VIEW.ASYNC.S ;  /* 0x00000000000073c6 */ /* 0x000e760000000000 */
[----:B-1----:R2:W1:Y:S01]  /*0a40*/  SYNCS.EXCH.64 URZ, [UR5+0xb0], UR10 ;  /* 0x0000b00a05ff75b2 */ /* 0x0024620008000100 */
[----:B------:R2:W1:Y:S01]  /*0a50*/  SYNCS.EXCH.64 URZ, [UR5+0xc0], UR12 ;  /* 0x0000c00c05ff75b2 */ /* 0x0004620008000100 */
[----:B------:R2:W1:Y:S01]  /*0a60*/  SYNCS.EXCH.64 URZ, [UR5+0xb8], UR10 ;  /* 0x0000b80a05ff75b2 */ /* 0x0004620008000100 */
[----:B------:R2:W1:Y:S02]  /*0a70*/  SYNCS.EXCH.64 URZ, [UR5+0xc8], UR12 ;  /* 0x0000c80c05ff75b2 */ /* 0x0004640008000100 */
[----:B--2---:R-:W-:Y:S01]  /*0a80*/  NOP ;  /* 0x0000000000007918 */ /* 0x004fe20000000000 */
.L_x_12:
        /* <DEDUP_REMOVED lines=20> */
[----:B------:R2:W1:Y:S01]  /*0bd0*/  SYNCS.EXCH.64 URZ, [UR7+0xf8], UR4 ;  /* 0x0000f80407ff75b2 */ /* 0x0004620008000100 */
[----:B------:R2:W1:Y:S01]  /*0be0*/  SYNCS.EXCH.64 URZ, [UR7+0xe0], UR10 ;  /* 0x0000e00a07ff75b2 */ /* 0x0004620008000100 */
[----:B------:R2:W1:Y:S01]  /*0bf0*/  SYNCS.EXCH.64 URZ, [UR7+0x100], UR4 ;  /* 0x0001000407ff75b2 */ /* 0x0004620008000100 */
[----:B------:R2:W1:Y:S01]  /*0c00*/  SYNCS.EXCH.64 URZ, [UR7+0xe8], UR10 ;  /* 0x0000e80a07ff75b2 */ /* 0x0004620008000100 */
[----:B------:R2:W1:Y:S02]  /*0c10*/  SYNCS.EXCH.64 URZ, [UR7+0x108], UR4 ;  /* 0x0001080407ff75b2 */ /* 0x0004640008000100 */
[----:B--2---:R-:W-:Y:S01]  /*0c20*/  NOP ;  /* 0x0000000000007918 */ /* 0x004fe20000000000 */
.L_x_13:
        /* <DEDUP_REMOVED lines=18> */
.L_x_14:
[----:B-1----:R-:W1:Y:S01]  /*0d50*/  S2UR UR5, SR_CTAID.X ;  /* 0x00000000000579c3 */ /* 0x002e620000002500 */
[----:B------:R-:W-:-:S05]  /*0d60*/  CS2R.32 R96, SR_CgaSize ;  /* 0x0000000000607805 */ /* 0x000fca0000008a00 */
[----:B------:R-:W-:-:S05]  /*0d70*/  IMAD R96, R96, -0xa0, RZ ;  /* 0xffffff6060607824 */ /* 0x000fca00078e02ff */
[----:B------:R-:W-:-:S14]  /*0d80*/  R2UR UR9, R96 ;  /* 0x00000000600972ca */ /* 0x000fdc00000e0000 */
[----:B------:R-:W2:Y:S01]  /*0d90*/  LDCU UR9, c[0x0][UR9+0x2b0] ;  /* 0x00005600090977ac */ /* 0x000ea20008000800 */
[----:B------:R-:W-:Y:S01]  /*0da0*/  NOP ;  /* 0x0000000000007918 */ /* 0x000fe20000000000 */
[----:B------:R-:W-:-:S05]  /*0db0*/  CS2R.32 R96, SR_CgaSize ;  /* 0x0000000000607805 */ /* 0x000fca0000008a00 */
[----:B------:R-:W-:-:S05]  /*0dc0*/  IMAD R96, R96, -0xa0, RZ ;  /* 0xffffff6060607824 */ /* 0x000fca00078e02ff */
[----:B------:R-:W-:-:S14]  /*0dd0*/  R2UR UR7, R96 ;  /* 0x00000000600772ca */ /* 0x000fdc00000e0000 */
[----:B------:R-:W3:Y:S01]  /*0de0*/  LDCU UR7, c[0x0][UR7+0x2b4] ;  /* 0x00005680070777ac */ /* 0x000ee20008000800 */
[----:B------:R-:W4:Y:S08]  /*0df0*/  S2UR UR4, SR_CTAID.Y ;  /* 0x00000000000479c3 */ /* 0x000f300000002600 */
[----:B------:R-:W3:Y:S01]  /*0e00*/  LDC R9, c[0x0][0xb24] ;  /* 0x0002c900ff097b82 */ /* 0x000ee20000000800 */
[----:B-1----:R-:W-:-:S02]  /*0e10*/  I2FP.F32.U32 R4, UR5 ;  /* 0x0000000500047c45 */ /* 0x002fc40008201000 */
[----:B------:R-:W-:-:S05]  /*0e20*/  CS2R.32 R5, SR_CgaSize ;  /* 0x0000000000057805 */ /* 0x000fca0000008a00 */
[----:B------:R-:W-:-:S06]  /*0e30*/  IMAD R5, R5, -0xa0, RZ ;  /* 0xffffff6005057824 */ /* 0x000fcc00078e02ff */
[----:B------:R-:W1:Y:S01]  /*0e40*/  LDC R5, c[0x0][R5+0x2a0] ;  /* 0x0000a80005057b82 */ /* 0x000e620000000800 */
[----:B------:R-:W-:Y:S01]  /*0e50*/  MOV R21, UR5 ;  /* 0x0000000500157c02 */ /* 0x000fe20008000f00 */
[----:B--2---:R-:W-:Y:S01]  /*0e60*/  FMUL R4, R4, UR9 ;  /* 0x0000000904047c20 */ /* 0x004fe20008400000 */
[----:B----4-:R-:W-:Y:S02]  /*0e70*/  I2FP.F32.U32 R2, UR4 ;  /* 0x0000000400027c45 */ /* 0x010fe40008201000 */
[----:B------:R-:W-:-:S05]  /*0e80*/  CS2R.32 R3, SR_CgaSize ;  /* 0x0000000000037805 */ /* 0x000fca0000008a00 */
[----:B------:R-:W-:-:S06]  /*0e90*/  IMAD R3, R3, -0xa0, RZ ;  /* 0xffffff6003037824 */ /* 0x000fcc00078e02ff */
[----:B------:R-:W2:Y:S01]  /*0ea0*/  LDC R3, c[0x0][R3+0x2a4] ;  /* 0x0000a90003037b82 */ /* 0x000ea20000000800 */
[----:B------:R-:W4:Y:S01]  /*0eb0*/  F2I.U32.TRUNC.NTZ R96, R4 ;  /* 0x0000000400607305 */ /* 0x000f22000020f000 */
[----:B------:R-:W-:Y:S01]  /*0ec0*/  MOV R20, UR4 ;  /* 0x0000000400147c02 */ /* 0x000fe20008000f00 */
[----:B---3--:R-:W-:-:S05]  /*0ed0*/  FMUL R2, R2, UR7 ;  /* 0x0000000702027c20 */ /* 0x008fca0008400000 */
[----:B------:R-:W-:Y:S01]  /*0ee0*/  BAR.SYNC.DEFER_BLOCKING 0x0 ;  /* 0x0000000000007b1d */ /* 0x000fe20000010000 */
[----:B------:R-:W-:-:S05]  /*0ef0*/  ISETP.GE.AND P0, PT, R9, 0x1, PT ;  /* 0x000000010900780c */ /* 0x000fca0003f06270 */
[----:B------:R-:W3:Y:S02]  /*0f00*/  F2I.U32.TRUNC.NTZ R94, R2 ;  /* 0x00000002005e7305 */ /* 0x000ee4000020f000 */
[----:B------:R-:W2:Y:S01]  /*0f10*/  S2UR UR36, SR_CTAID.Z ;  /* 0x00000000002479c3 */ /* 0x000ea20000002700 */
[----:B----4-:R-:W-:-:S05]  /*0f20*/  IADD3 R96, PT, PT, -R96, RZ, RZ ;  /* 0x000000ff60607210 */ /* 0x010fca0007ffe1ff */
[----:B-1----:R-:W-:Y:S01]  /*0f30*/  IMAD R96, R5, R96, UR5 ;  /* 0x0000000505607e24 */ /* 0x002fe2000f8e0260 */
[----:B---3--:R-:W-:-:S05]  /*0f40*/  IADD3 R94, PT, PT, -R94, RZ, RZ ;  /* 0x000000ff5e5e7210 */ /* 0x008fca0007ffe1ff */
[----:B--2---:R-:W-:Y:S01]  /*0f50*/  IMAD R94, R3, R94, UR4 ;  /* 0x00000004035e7e24 */ /* 0x004fe2000f8e025e */
[----:B------:R-:W-:Y:S06]  /*0f60*/  @!P0 BRA `(.L_x_15) ;  /* 0x0000000000b88947 */ /* 0x000fec0003800000 */
[----:B------:R-:W1:Y:S01]  /*0f70*/  LDC.64 R4, c[0x0][0xb18] ;  /* 0x0002c600ff047b82 */ /* 0x000e620000000a00 */
[----:B------:R-:W-:-:S07]  /*0f80*/  ISETP.NE.AND P0, PT, R9, 0x1, PT ;  /* 0x000000010900780c */ /* 0x000fce0003f05270 */
[----:B------:R-:W2:Y:S08]  /*0f90*/  LDC R10, c[0x0][0xb0c] ;  /* 0x0002c300ff0a7b82 */ /* 0x000eb00000000800 */
[----:B------:R-:W3:Y:S08]  /*0fa0*/  LDC R11, c[0x0][0x370] ;  /* 0x0000dc00ff0b7b82 */ /* 0x000ef00000000800 */
[----:B------:R-:W4:Y:S01]  /*0fb0*/  LDC R12, c[0x0][0x374] ;  /* 0x0000dd00ff0c7b82 */ /* 0x000f220000000800 */
[----:B-1----:R-:W-:-:S07]  /*0fc0*/  ISETP.NE.AND P1, PT, R4, 0x1, PT ;  /* 0x000000010400780c */ /* 0x002fce0003f25270 */
[----:B------:R-:W3:Y:S01]  /*0fd0*/  LDC.64 R6, c[0x0][0xb10] ;  /* 0x0002c400ff067b82 */ /* 0x000ee20000000a00 */
[----:B--2---:R-:W-:-:S07]  /*0fe0*/  ISETP.NE.AND P2, PT, R10, 0x1, PT ;  /* 0x000000010a00780c */ /* 0x004fce0003f45270 */
[----:B------:R-:W1:Y:S08]  /*0ff0*/  LDC R8, c[0x0][0xb20] ;  /* 0x0002c800ff087b82 */ /* 0x000e700000000800 */
[----:B------:R-:W2:Y:S01]  /*1000*/  LDC.64 R2, c[0x0][0xb28] ;  /* 0x0002ca00ff027b82 */ /* 0x000ea20000000a00 */
[----:B----4-:R-:W-:-:S04]  /*1010*/  IMAD.HI.U32 R13, R12, R5, RZ ;  /* 0x000000050c0d7227 */ /* 0x010fc800078e00ff */
[----:B------:R-:W-:-:S04]  /*1020*/  IMAD.HI.U32 R5, R20, R5, RZ ;  /* 0x0000000514057227 */ /* 0x000fc800078e00ff */
[----:B---3--:R-:W-:-:S04]  /*1030*/  IMAD.HI.U32 R14, R11, R6, RZ ;  /* 0x000000060b0e7227 */ /* 0x008fc800078e00ff */
[C---:B------:R-:W-:Y:S01]  /*1040*/  IMAD.HI.U32 R16, R21.reuse, R6, RZ ;  /* 0x0000000615107227 */ /* 0x040fe200078e00ff */
[-C--:B------:R-:W-:Y:S02]  /*1050*/  @P2 SHF.R.U32.HI R11, RZ, R7.reuse, R14 ;  /* 0x00000007ff0b2219 */ /* 0x080fe4000001160e */
[-C--:B-1----:R-:W-:Y:S02]  /*1060*/  @P1 SHF.R.U32.HI R12, RZ, R8.reuse, R13 ;  /* 0x00000008ff0c1219 */ /* 0x082fe4000001160d */
[----:B------:R-:W-:Y:S02]  /*1070*/  SHF.R.U32.HI R5, RZ, R8, R5 ;  /* 0x00000008ff057219 */ /* 0x000fe40000011605 */
[----:B------:R-:W-:Y:S02]  /*1080*/  SHF.R.U32.HI R16, RZ, R7, R16 ;  /* 0x00000007ff107219 */ /* 0x000fe40000011610 */
[----:B------:R-:W-:Y:S01]  /*1090*/  SEL R5, R20, R5, !P1 ;  /* 0x0000000514057207 */ /* 0x000fe20004800000 */
[----:B--2---:R-:W-:Y:S01]  /*10a0*/  IMAD.HI.U32 R14, R12, R2, RZ ;  /* 0x000000020c0e7227 */ /* 0x004fe200078e00ff */
[----:B------:R-:W-:-:S02]  /*10b0*/  SEL R7, R21, R16, !P2 ;  /* 0x0000001015077207 */ /* 0x000fc40005000000 */
[----:B------:R-:W-:Y:S01]  /*10c0*/  IADD3 R13, PT, PT, -R5, RZ, RZ ;  /* 0x000000ff050d7210 */ /* 0x000fe20007ffe1ff */
[----:B------:R-:W-:Y:S01]  /*10d0*/  IMAD.HI.U32 R6, R11, R2, RZ ;  /* 0x000000020b067227 */ /* 0x000fe200078e00ff */
[----:B------:R-:W-:-:S03]  /*10e0*/  @P0 SHF.R.U32.HI R12, RZ, R3, R14 ;  /* 0x00000003ff0c0219 */ /* 0x000fc6000001160e */
[----:B------:R-:W-:Y:S01]  /*10f0*/  IMAD R13, R4, R13, R20 ;  /* 0x0000000d040d7224 */ /* 0x000fe200078e0214 */
[----:B------:R-:W-:Y:S01]  /*1100*/  @P0 SHF.R.U32.HI R11, RZ, R3, R6 ;  /* 0x00000003ff0b0219 */ /* 0x000fe20000011606 */
[----:B------:R-:W-:-:S04]  /*1110*/  IMAD R12, R12, R9, RZ ;  /* 0x000000090c0c7224 */ /* 0x000fc800078e02ff */
[----:B------:R-:W-:Y:S01]  /*1120*/  IMAD R6, R11, R9, RZ ;  /* 0x000000090b067224 */ /* 0x000fe200078e02ff */
[----:B------:R-:W-:-:S04]  /*1130*/  ISETP.GE.AND P1, PT, R5, R12, PT ;  /* 0x0000000c0500720c */ /* 0x000fc80003f26270 */
[----:B------:R-:W-:Y:S01]  /*1140*/  ISETP.GE.OR P1, PT, R7, R6, P1 ;  /* 0x000000060700720c */ /* 0x000fe20000f26670 */
[----:B------:R-:W-:-:S05]  /*1150*/  IMAD.HI.U32 R6, R5, R2, RZ ;  /* 0x0000000205067227 */ /* 0x000fca00078e00ff */
[----:B------:R-:W-:-:S04]  /*1160*/  SHF.R.U32.HI R6, RZ, R3, R6 ;  /* 0x00000003ff067219 */ /* 0x000fc80000011606 */
[----:B------:R-:W-:-:S03]  /*1170*/  SEL R6, R5, R6, !P0 ;  /* 0x0000000605067207 */ /* 0x000fc60004000000 */
[----:B------:R-:W-:Y:S01]  /*1180*/  @!P1 IMAD.HI.U32 R8, R7, R2, RZ ;  /* 0x0000000207089227 */ /* 0x000fe200078e00ff */
[----:B------:R-:W-:-:S04]  /*1190*/  IADD3 R2, PT, PT, -R6, RZ, RZ ;  /* 0x000000ff06027210 */ /* 0x000fc80007ffe1ff */
[----:B------:R-:W-:Y:S01]  /*11a0*/  @!P1 SHF.R.U32.HI R8, RZ, R3, R8 ;  /* 0x00000003ff089219 */ /* 0x000fe20000011608 */
[----:B------:R-:W-:-:S03]  /*11b0*/  IMAD R2, R9, R2, R5 ;  /* 0x0000000209027224 */ /* 0x000fc600078e0205 */
[----:B------:R-:W-:-:S05]  /*11c0*/  @!P1 SEL R3, R7, R8, !P0 ;  /* 0x0000000807039207 */ /* 0x000fca0004000000 */
[--C-:B------:R-:W-:Y:S02]  /*11d0*/  @!P1 IMAD.IADD R6, R6, 0x1, -R3.reuse ;  /* 0x0000000106069824 */ /* 0x100fe400078e0a03 */
[----:B------:R-:W-:Y:S01]  /*11e0*/  @!P1 IMAD R3, R2, R11, R3 ;  /* 0x0000000b02039224 */ /* 0x000fe200078e0203 */
[----:B------:R-:W-:Y:S01]  /*11f0*/  IADD3 R2, PT, PT, -R7, RZ, RZ ;  /* 0x000000ff07027210 */ /* 0x000fe20007ffe1ff */
[----:B------:R-:W-:Y:S02]  /*1200*/  @!P1 IMAD R5, R6, R9, R7 ;  /* 0x0000000906059224 */ /* 0x000fe400078e0207 */
[----:B------:R-:W-:Y:S02]  /*1210*/  @!P1 IMAD.MOV.U32 R7, RZ, RZ, R3 ;  /* 0x000000ffff079224 */ /* 0x000fe400078e0003 */
[----:B------:R-:W-:Y:S02]  /*1220*/  IMAD R2, R10, R2, R21 ;  /* 0x000000020a027224 */ /* 0x000fe400078e0215 */
[----:B------:R-:W-:-:S02]  /*1230*/  IMAD R20, R5, R4, R13 ;  /* 0x0000000405147224 */ /* 0x000fc400078e020d */
[----:B------:R-:W-:Y:S02]  /*1240*/  IMAD R21, R7, R10, R2 ;  /* 0x0000000a07157224 */ /* 0x000fe400078e0202 */
.L_x_15:
[----:B------:R-:W1:Y:S01]  /*1250*/  LDCU UR4, c[0x0][0xb30] ;  /* 0x00016600ff0477ac */ /* 0x000e620008000800 */
[----:B------:R-:W2:Y:S08]  /*1260*/  S2UR UR37, SR_CgaCtaId ;  /* 0x00000000002579c3 */ /* 0x000eb00000008800 */
[----:B------:R-:W3:Y:S01]  /*1270*/  LDC R40, c[0x0][0xb24] ;  /* 0x0002c900ff287b82 */ /* 0x000ee20000000800 */
[----:B-1----:R-:W-:-:S09]  /*1280*/  UISETP.NE.AND UP1, UPT, UR4, 0x1, UPT ;  /* 0x000000010400788c */ /* 0x002fd2000bf25270 */
[----:B--2---:R-:W-:Y:S05]  /*1290*/  BRA.U UP1, `(.L_x_16) ;  /* 0x0000000101407547 */ /* 0x004fea000b800000 */
[----:B------:R-:W1:Y:S08]  /*12a0*/  LDC.64 R4, c[0x0][0xb10] ;  /* 0x0002c400ff047b82 */ /* 0x000e700000000a00 */
[----:B------:R-:W2:Y:S08]  /*12b0*/  LDC.64 R2, c[0x0][0xb18] ;  /* 0x0002c600ff027b82 */ /* 0x000eb00000000a00 */
[----:B------:R-:W4:Y:S08]  /*12c0*/  LDC R6, c[0x0][0xb20] ;  /* 0x0002c800ff067b82 */ /* 0x000f300000000800 */
[----:B------:R-:W3:Y:S01]  /*12d0*/  LDC R8, c[0x0][0xb0c] ;  /* 0x0002c300ff087b82 */ /* 0x000ee20000000800 */
[----:B-1----:R-:W-:-:S05]  /*12e0*/  IMAD.HI.U32 R4, R21, R4, RZ ;  /* 0x0000000415047227 */ /* 0x002fca00078e00ff */
[----:B------:R-:W-:Y:S01]  /*12f0*/  SHF.R.U32.HI R4, RZ, R5, R4 ;  /* 0x00000005ff047219 */ /* 0x000fe20000011604 */
[----:B--2---:R-:W-:Y:S01]  /*1300*/  IMAD.HI.U32 R3, R20, R3, RZ ;  /* 0x0000000314037227 */ /* 0x004fe200078e00ff */
[----:B------:R-:W-:-:S04]  /*1310*/  ISETP.NE.AND P0, PT, R2, 0x1, PT ;  /* 0x000000010200780c */ /* 0x000fc80003f05270 */
[----:B----4-:R-:W-:-:S04]  /*1320*/  SHF.R.U32.HI R3, RZ, R6, R3 ;  /* 0x00000006ff037219 */ /* 0x010fc80000011603 */
[----:B------:R-:W-:Y:S02]  /*1330*/  SEL R3, R20, R3, !P0 ;  /* 0x0000000314037207 */ /* 0x000fe40004000000 */
[----:B---3--:R-:W-:-:S04]  /*1340*/  ISETP.NE.AND P1, PT, R8, 0x1, PT ;  /* 0x000000010800780c */ /* 0x008fc80003f25270 */
[----:B------:R-:W-:-:S05]  /*1350*/  SEL R4, R21, R4, !P1 ;  /* 0x0000000415047207 */ /* 0x000fca0004800000 */
[----:B------:R-:W-:Y:S02]  /*1360*/  IMAD.IADD R5, R3, 0x1, -R4 ;  /* 0x0000000103057824 */ /* 0x000fe400078e0a04 */
[----:B------:R-:W-:Y:S02]  /*1370*/  IMAD.IADD R3, R4, 0x1, -R3 ;  /* 0x0000000104037824 */ /* 0x000fe400078e0a03 */
[----:B------:R-:W-:Y:S02]  /*1380*/  IMAD R21, R5, R8, R21 ;  /* 0x0000000805157224 */ /* 0x000fe400078e0215 */
[----:B------:R-:W-:-:S07]  /*1390*/  IMAD R20, R3, R2, R20 ;  /* 0x0000000203147224 */ /* 0x000fce00078e0214 */
.L_x_16:
[----:B------:R-:W-:Y:S01]  /*13a0*/  BAR.SYNC.DEFER_BLOCKING 0x0 ;  /* 0x0000000000007b1d */ /* 0x000fe20000010000 */
[----:B------:R-:W-:Y:S01]  /*13b0*/  UISETP.NE.AND UP1, UPT, UR8, 0x2, UPT ;  /* 0x000000020800788c */ /* 0x000fe2000bf25270 */
[----:B------:R-:W-:Y:S02]  /*13c0*/  ISETP.NE.OR P5, PT, R0, 0x2, !P5 ;  /* 0x000000020000780c */ /* 0x000fe40006fa5670 */
[----:B------:R-:W-:-:S06]  /*13d0*/  LOP3.LUT R2, R108, 0x1f, RZ, 0xc0, !PT ;  /* 0x0000001f6c027812 */ /* 0x000fcc00078ec0ff */
[----:B------:R-:W-:Y:S05]  /*13e0*/  BRA.U UP1, `(.L_x_17) ;  /* 0x0000001101f07547 */ /* 0x000fea000b800000 */
[----:B------:R-:W1:Y:S01]  /*13f0*/  LDCU UR13, c[0x0][0x38c] ;  /* 0x00007180ff0d77ac */ /* 0x000e620008000800 */
[----:B------:R-:W2:Y:S01]  /*1400*/  LDC R9, c[0x0][0x370] ;  /* 0x0000dc00ff097b82 */ /* 0x000ea20000000800 */
[----:B------:R-:W-:Y:S01]  /*1410*/  PLOP3.LUT P1, PT, PT, PT, UP2, 0x80, 0x8 ;  /* 0x000000000008781c */ /* 0x000fe20003f2f028 */
[----:B------:R-:W-:Y:S01]  /*1420*/  HFMA2 R12, -RZ, RZ, 0, 0 ;  /* 0x00000000ff0c7431 */ /* 0x000fe200000001ff */
[----:B------:R-:W-:Y:S01]  /*1430*/  ISETP.EQ.OR P4, PT, R2, RZ, P5 ;  /* 0x000000ff0200720c */ /* 0x000fe20002f82670 */
[----:B------:R-:W-:Y:S01]  /*1440*/  IMAD.MOV.U32 R15, RZ, RZ, 0x1 ;  /* 0x00000001ff0f7424 */ /* 0x000fe200078e00ff */
[----:B------:R-:W-:Y:S01]  /*1450*/  PLOP3.LUT P1, PT, P1, PT, PT, 0x8, 0x80 ;  /* 0x000000000080781c */ /* 0x000fe20000f2e170 */
[----:B------:R-:W-:Y:S01]  /*1460*/  IMAD.MOV.U32 R14, RZ, RZ, RZ ;  /* 0x000000ffff0e7224 */ /* 0x000fe200078e00ff */
[----:B------:R-:W-:Y:S01]  /*1470*/  MOV R8, 0x1 ;  /* 0x0000000100087802 */ /* 0x000fe20000000f00 */
[----:B------:R-:W4:Y:S01]  /*1480*/  LDC R0, c[0x0][0x374] ;  /* 0x0000dd00ff007b82 */ /* 0x000f220000000800 */
[----:B------:R-:W-:Y:S01]  /*1490*/  IMAD.MOV.U32 R10, RZ, RZ, RZ ;  /* 0x000000ffff0a7224 */ /* 0x000fe200078e00ff */
[----:B------:R-:W2:Y:S01]  /*14a0*/  LDCU.64 UR22, c[0x0][0x348] ;  /* 0x00006900ff1677ac */ /* 0x000ea20008000a00 */
[----:B------:R-:W-:Y:S01]  /*14b0*/  UMOV UR6, URZ ;  /* 0x000000ff00067c82 */ /* 0x000fe20008000000 */
[----:B-1----:R-:W-:-:S04]  /*14c0*/  UIADD3 UR5, UPT, UPT, UR13, 0x7f, URZ ;  /* 0x0000007f0d057890 */ /* 0x002fc8000fffe0ff */
[----:B------:R-:W-:-:S04]  /*14d0*/  USHF.R.S32.HI UR4, URZ, 0x1f, UR5 ;  /* 0x0000001fff047899 */ /* 0x000fc80008011405 */
[----:B------:R-:W-:-:S04]  /*14e0*/  ULEA.HI UR4, UR4, UR5, URZ, 0x7 ;  /* 0x0000000504047291 */ /* 0x000fc8000f8f38ff */
[----:B------:R-:W-:Y:S02]  /*14f0*/  USHF.R.S32.HI UR15, URZ, 0x7, UR4 ;  /* 0x00000007ff0f7899 */ /* 0x000fe40008011404 */
[----:B------:R-:W-:Y:S02]  /*1500*/  UIADD3 UR4, UPT, UPT, UR13, -0x1, URZ ;  /* 0xffffffff0d047890 */ /* 0x000fe4000fffe0ff */
[----:B------:R-:W-:Y:S02]  /*1510*/  UISETP.LT.U32.AND UP0, UPT, UR15, 0x8, UPT ;  /* 0x000000080f00788c */ /* 0x000fe4000bf01070 */
[----:B------:R-:W-:Y:S02]  /*1520*/  UISETP.GE.U32.AND UP1, UPT, UR4, -0xff, UPT ;  /* 0xffffff010400788c */ /* 0x000fe4000bf26070 */
[----:B------:R-:W-:Y:S02]  /*1530*/  USEL UR14, UR15, 0x8, UP0 ;  /* 0x000000080f0e7887 */ /* 0x000fe40008000000 */
[----:B------:R-:W-:-:S02]  /*1540*/  UIADD3 UR13, UPT, UPT, UR13, 0xfe, URZ ;  /* 0x000000fe0d0d7890 */ /* 0x000fc4000fffe0ff */
[----:B------:R-:W-:Y:S02]  /*1550*/  UIADD3 UR5, UPT, UPT, UR14, -0x1, URZ ;  /* 0xffffffff0e057890 */ /* 0x000fe4000fffe0ff */
[----:B------:R-:W-:-:S03]  /*1560*/  UIADD3 UR7, UPT, UPT, UR15, -UR14, URZ ;  /* 0x8000000e0f077290 */ /* 0x000fc6000fffe0ff */
[----:B------:R-:W-:-:S04]  /*1570*/  @UP1 UIADD3 UR5, UPT, UPT, UR14, URZ, URZ ;  /* 0x000000ff0e051290 */ /* 0x000fc8000fffe0ff */
[----:B--2---:R-:W-:-:S12]  /*1580*/  UIADD3 UR5, UPT, UPT, UR5, 0x1, URZ ;  /* 0x0000000105057890 */ /* 0x004fd8000fffe0ff */
.L_x_35:
[----:B------:R-:W-:Y:S01]  /*1590*/  UISETP.NE.AND UP0, UPT, UR37, URZ, UPT ;  /* 0x000000ff2500728c */ /* 0x000fe2000bf05270 */
[----:B------:R-:W1:Y:S08]  /*15a0*/  S2UR UR37, SR_CgaCtaId ;  /* 0x00000000002579c3 */ /* 0x000e700000008800 */
[----:B------:R-:W-:Y:S05]  /*15b0*/  BRA.U UP0, `(.L_x_18) ;  /* 0x0000000100347547 */ /* 0x000fea000b800000 */
[----:B------:R-:W2:Y:S01]  /*15c0*/  S2R R2, SR_CgaCtaId ;  /* 0x0000000000027919 */ /* 0x000ea20000008800 */
[----:B------:R-:W-:-:S04]  /*15d0*/  MOV R3, 0x400 ;  /* 0x0000040000037802 */ /* 0x000fc80000000f00 */
[----:B--2---:R-:W-:Y:S02]  /*15e0*/  LEA R3, R2, R3, 0x18 ;  /* 0x0000000302037211 */ /* 0x004fe400078ec0ff */
[----:B------:R-:W-:-:S03]  /*15f0*/  SHF.L.U32 R2, R8, 0x1f, RZ ;  /* 0x0000001f08027819 */ /* 0x000fc600000006ff */
[----:B------:R-:W-:-:S04]  /*1600*/  IMAD R3, R10, 0x8, R3 ;  /* 0x000000080a037824 */ /* 0x000fc800078e0203 */
[----:B------:R-:W2:Y:S02]  /*1610*/  SYNCS.PHASECHK.TRANS64.TRYWAIT P0, [R3+URZ+0x120], R2 ;  /* 0x00012002030075a7 */ /* 0x000ea400080011ff */
[----:B--2---:R-:W-:Y:S05]  /*1620*/  @!P0 BRA `(.L_x_19) ;  /* 0x0000005c008c8947 */ /* 0x004fea0003800000 */
.L_x_109:
[----:B------:R-:W-:Y:S01]  /*1630*/  VIADD R10, R10, 0x1 ;  /* 0x000000010a0a7836 */ /* 0x000fe20000000000 */
[----:B------:R2:W-:Y:S04]  /*1640*/  SYNCS.ARRIVE.TRANS64.A1T0 RZ, [R3+URZ+0x110], RZ ;  /* 0x000110ff03ff79a7 */ /* 0x0005e800081000ff */
[----:B------:R-:W-:-:S04]  /*1650*/  ISETP.NE.AND P0, PT, R10, 0x2, PT ;  /* 0x000000020a00780c */ /* 0x000fc80003f05270 */
[----:B------:R-:W-:Y:S02]  /*1660*/  SEL R10, R10, RZ, P0 ;  /* 0x000000ff0a0a7207 */ /* 0x000fe40000000000 */
[----:B--2---:R-:W-:-:S04]  /*1670*/  SEL R3, RZ, 0x1, P0 ;  /* 0x00000001ff037807 */ /* 0x004fc80000000000 */
[----:B------:R-:W-:-:S07]  /*1680*/  LOP3.LUT R8, R8, R3, RZ, 0x3c, !PT ;  /* 0x0000000308087212 */ /* 0x000fce00078e3cff */
.L_x_18:
[----:B------:R-:W-:Y:S01]  /*1690*/  UMOV UR4, 0x400 ;  /* 0x0000040000047882 */ /* 0x000fe20000000000 */
[----:B------:R-:W-:Y:S01]  /*16a0*/  SHF.L.U32 R2, R15, 0x1f, RZ ;  /* 0x0000001f0f027819 */ /* 0x000fe200000006ff */
[----:B-1----:R-:W-:Y:S01]  /*16b0*/  ULEA UR4, UR37, UR4, 0x18 ;  /* 0x0000000425047291 */ /* 0x002fe2000f8ec0ff */
[----:B------:R-:W-:Y:S01]  /*16c0*/  R2UR UR35, R21 ;  /* 0x00000000152372ca */ /* 0x000fe200000e0000 */
[----:B------:R-:W-:Y:S01]  /*16d0*/  UISETP.GE.U32.AND UP0, UPT, UR13, 0xff, UPT ;  /* 0x000000ff0d00788c */ /* 0x000fe2000bf06070 */
[----:B------:R-:W-:Y:S01]  /*16e0*/  R2UR UR11, R20 ;  /* 0x00000000140b72ca */ /* 0x000fe200000e0000 */
[----:B------:R-:W-:Y:S01]  /*16f0*/  ULEA UR8, UR6, UR4, 0x3 ;  /* 0x0000000406087291 */ /* 0x000fe2000f8e18ff */
[----:B------:R-:W-:-:S08]  /*1700*/  UMOV UR24, URZ ;  /* 0x000000ff00187c82 */ /* 0x000fd00008000000 */
[----:B------:R1:W2:Y:S01]  /*1710*/  SYNCS.PHASECHK.TRANS64.TRYWAIT P0, [UR8+0x40], R2 ;  /* 0x00004002ff0075a7 */ /* 0x0002a20008001108 */
[----:B------:R-:W-:Y:S02]  /*1720*/  USHF.L.U32 UR35, UR35, 0x6, URZ ;  /* 0x0000000623237899 */ /* 0x000fe400080006ff */
[----:B------:R-:W-:Y:S01]  /*1730*/  USHF.L.U32 UR11, UR11, 0x7, URZ ;  /* 0x000000070b0b7899 */ /* 0x000fe200080006ff */
[----:B------:R-:W-:Y:S11]  /*1740*/  BRA.U !UP0, `(.L_x_20) ;  /* 0x0000000108a87547 */ /* 0x000ff6000b800000 */
[----:B------:R-:W-:Y:S01]  /*1750*/  UMOV UR16, URZ ;  /* 0x000000ff00107c82 */ /* 0x000fe20008000000 */
[----:B------:R-:W-:-:S05]  /*1760*/  UMOV UR17, UR6 ;  /* 0x0000000600117c82 */ /* 0x000fca0008000000 */
.L_x_25:
[----:B-1----:R-:W-:Y:S01]  /*1770*/  ULEA UR33, UR17, UR4, 0x3 ;  /* 0x0000000411217291 */ /* 0x002fe2000f8e18ff */
[----:B--2---:R-:W-:Y:S01]  /*1780*/  @!P5 MOV R3, 0x6000 ;  /* 0x000060000003d802 */ /* 0x004fe20000000f00 */
[----:B--2---:R-:W-:Y:S10]  /*1790*/  @P0 BRA `(.L_x_21) ;  /* 0x00000000000c0947 */ /* 0x004ff40003800000 */
[----:B------:R-:W-:-:S04]  /*17a0*/  SHF.L.U32 R5, R15, 0x1f, RZ ;  /* 0x0000001f0f057819 */ /* 0x000fc800000006ff */
[----:B------:R-:W2:Y:S02]  /*17b0*/  SYNCS.PHASECHK.TRANS64.TRYWAIT P0, [UR33+0x40], R5 ;  /* 0x00004005ff0075a7 */ /* 0x000ea40008001121 */
[----:B--2---:R-:W-:Y:S05]  /*17c0*/  @!P0 BRA `(.L_x_22) ;  /* 0x0000005c00388947 */ /* 0x004fea0003800000 */
.L_x_21:
[----:B------:R2:W-:Y:S01]  /*17d0*/  @!P5 SYNCS.ARRIVE.TRANS64 RZ, [UR33], R3 ;  /* 0x00000003ffffd9a7 */ /* 0x0005e20008000021 */
[----:B------:R-:W-:Y:S04]  /*17e0*/  BSSY.RECONVERGENT B0, `(.L_x_23) ;  /* 0x0000003000007945 */ /* 0x000fe80003800200 */
[----:B------:R-:W-:Y:S05]  /*17f0*/  @P4 BRA `(.L_x_24) ;  /* 0x0000000000044947 */ /* 0x000fea0003800000 */
[----:B------:R-:W-:Y:S05]  /*1800*/  BPT.TRAP 0x1 ;  /* 0x000000040000795c */ /* 0x000fea0000300000 */
.L_x_24:
[----:B------:R-:W-:Y:S05]  /*1810*/  BSYNC.RECONVERGENT B0 ;  /* 0x0000000000007941 */ /* 0x000fea0003800200 */
.L_x_23:
[----:B------:R-:W-:Y:S02]  /*1820*/  UIADD3 UR6, UPT, UPT, UR17, 0x1, URZ ;  /* 0x0000000111067890 */ /* 0x000fe4000fffe0ff */
[----:B------:R-:W-:Y:S02]  /*1830*/  ULEA UR32, UR17, UR4, 0xd ;  /* 0x0000000411207291 */ /* 0x000fe4000f8e68ff */
[----:B------:R-:W-:Y:S02]  /*1840*/  UISETP.NE.AND UP0, UPT, UR6, 0x8, UPT ;  /* 0x000000080600788c */ /* 0x000fe4000bf05270 */
[----:B------:R-:W-:Y:S02]  /*1850*/  UIADD3 UR26, UP1, UPT, UR22, 0x80, URZ ;  /* 0x00000080161a7890 */ /* 0x000fe4000ff3e0ff */
[----:B------:R-:W-:Y:S02]  /*1860*/  USEL UR9, URZ, 0x1, UP0 ;  /* 0x00000001ff097887 */ /* 0x000fe40008000000 */
[----:B------:R-:W-:-:S02]  /*1870*/  USEL UR6, UR6, URZ, UP0 ;  /* 0x000000ff06067287 */ /* 0x000fc40008000000 */
[----:B------:R-:W-:Y:S02]  /*1880*/  UIADD3 UR20, UP0, UPT, UR22, 0x180, URZ ;  /* 0x0000018016147890 */ /* 0x000fe4000ff1e0ff */
[----:B------:R-:W-:Y:S01]  /*1890*/  ULEA UR8, UR6, UR4, 0x3 ;  /* 0x0000000406087291 */ /* 0x000fe2000f8e18ff */
[----:B------:R-:W-:Y:S01]  /*18a0*/  LOP3.LUT R15, R15, UR9, RZ, 0x3c, !PT ;  /* 0x000000090f0f7c12 */ /* 0x000fe2000f8e3cff */
[----:B------:R-:W-:Y:S02]  /*18b0*/  USHF.L.U32 UR34, UR16, 0x7, URZ ;  /* 0x0000000710227899 */ /* 0x000fe400080006ff */
[----:B------:R-:W-:Y:S01]  /*18c0*/  UIADD3.X UR27, UPT, UPT, URZ, UR23, URZ, UP1, !UPT ;  /* 0x00000017ff1b7290 */ /* 0x000fe20008ffe4ff */
[----:B-1----:R-:W-:Y:S01]  /*18d0*/  SHF.L.U32 R2, R15, 0x1f, RZ ;  /* 0x0000001f0f027819 */ /* 0x002fe200000006ff */
[----:B------:R-:W-:Y:S02]  /*18e0*/  UIADD3 UR32, UPT, UPT, UR32, 0x4400, URZ ;  /* 0x0000440020207890 */ /* 0x000fe4000fffe0ff */
[----:B------:R-:W-:Y:S01]  /*18f0*/  UIADD3.X UR21, UPT, UPT, URZ, UR23, URZ, UP0, !UPT ;  /* 0x00000017ff157290 */ /* 0x000fe200087fe4ff */
[----:B------:R1:W1:Y:S01]  /*1900*/  SYNCS.PHASECHK.TRANS64.TRYWAIT P0, [UR8+0x40], R2 ;  /* 0x00004002ff0075a7 */ /* 0x0002620008001108 */
[----:B------:R-:W-:Y:S01]  /*1910*/  ULEA UR8, UR17, UR4, 0xe ;  /* 0x0000000411087291 */ /* 0x000fe2000f8e70ff */
[----:B------:R-:W-:Y:S01]  /*1920*/  UMOV UR18, 0x0 ;  /* 0x0000000000127882 */ /* 0x000fe20000000000 */
[----:B------:R-:W-:-:S02]  /*1930*/  UMOV UR19, 0x10000000 ;  /* 0x1000000000137882 */ /* 0x000fc40000000000 */
[----:B------:R-:W-:Y:S01]  /*1940*/  UIADD3 UR8, UPT, UPT, UR8, 0x14400, URZ ;  /* 0x0001440008087890 */ /* 0x000fe2000fffe0ff */
[----:B------:R1:W-:Y:S01]  /*1950*/  UTMALDG.3D [UR32], [UR26], desc[UR18] ;  /* 0x000012201a0075b4 */ /* 0x0003e20008011000 */
[----:B------:R-:W-:Y:S01]  /*1960*/  UMOV UR12, UR36 ;  /* 0x00000024000c7c82 */ /* 0x000fe20008000000 */
[----:B------:R-:W-:Y:S01]  /*1970*/  UMOV UR9, UR33 ;  /* 0x0000002100097c82 */ /* 0x000fe20008000000 */
[----:B------:R-:W-:Y:S01]  /*1980*/  UMOV UR10, UR34 ;  /* 0x00000022000a7c82 */ /* 0x000fe20008000000 */
[----:B------:R-:W-:Y:S01]  /*1990*/  UIADD3 UR16, UPT, UPT, UR16, 0x1, URZ ;  /* 0x0000000110107890 */ /* 0x000fe2000fffe0ff */
[----:B------:R-:W-:Y:S01]  /*19a0*/  UMOV UR24, UR5 ;  /* 0x0000000500187c82 */ /* 0x000fe20008000000 */
[----:B------:R-:W-:Y:S02]  /*19b0*/  UMOV UR17, UR6 ;  /* 0x0000000600117c82 */ /* 0x000fe40008000000 */
[----:B------:R1:W-:Y:S01]  /*19c0*/  UTMALDG.3D [UR8], [UR20], desc[UR18] ;  /* 0x00001208140075b4 */ /* 0x0003e20008011000 */
[----:B------:R-:W-:-:S09]  /*19d0*/  UISETP.NE.AND UP0, UPT, UR16, UR5, UPT ;  /* 0x000000051000728c */ /* 0x000fd2000bf05270 */
[----:B------:R-:W-:Y:S05]  /*19e0*/  BRA.U UP0, `(.L_x_25) ;  /* 0xfffffffd00607547 */ /* 0x000fea000b83ffff */
.L_x_20:
[----:B-1----:R-:W-:Y:S01]  /*19f0*/  ULEA UR8, UR6, UR4, 0x3 ;  /* 0x0000000406087291 */ /* 0x002fe2000f8e18ff */
[----:B------:R-:W-:Y:S01]  /*1a00*/  SHF.L.U32 R2, R15, 0x1f, RZ ;  /* 0x0000001f0f027819 */ /* 0x000fe200000006ff */
[----:B------:R-:W-:Y:S01]  /*1a10*/  @!P1 SYNCS.ARRIVE.TRANS64.A1T0 RZ, [UR4+0xa8], RZ ;  /* 0x0000a8ffffff99a7 */ /* 0x000fe20008100004 */
[----:B------:R-:W-:-:S06]  /*1a20*/  UISETP.GT.AND UP0, UPT, UR15, UR14, UPT ;  /* 0x0000000e0f00728c */ /* 0x000fcc000bf04270 */
[----:B--2---:R1:W2:Y:S03]  /*1a30*/  SYNCS.PHASECHK.TRANS64.TRYWAIT P0, [UR8+0x40], R2 ;  /* 0x00004002ff0075a7 */ /* 0x0042a60008001108 */
[----:B------:R-:W-:Y:S05]  /*1a40*/  BRA.U !UP0, `(.L_x_26) ;  /* 0x0000000108ac7547 */ /* 0x000fea000b800000 */
[----:B------:R-:W-:Y:S01]  /*1a50*/  UIADD3 UR21, UPT, UPT, UR7, UR24, URZ ;  /* 0x0000001807157290 */ /* 0x000fe2000fffe0ff */
[----:B------:R-:W-:-:S11]  /*1a60*/  UMOV UR25, UR6 ;  /* 0x0000000600197c82 */ /* 0x000fd60008000000 */
.L_x_31:
[----:B-1----:R-:W-:Y:S01]  /*1a70*/  ULEA UR17, UR25, UR4, 0x3 ;  /* 0x0000000419117291 */ /* 0x002fe2000f8e18ff */
[----:B--2---:R-:W-:Y:S01]  /*1a80*/  @!P5 MOV R3, 0x6000 ;  /* 0x000060000003d802 */ /* 0x004fe20000000f00 */
[----:B--2---:R-:W-:Y:S10]  /*1a90*/  @P0 BRA `(.L_x_27) ;  /* 0x00000000000c0947 */ /* 0x004ff40003800000 */
[----:B------:R-:W-:-:S04]  /*1aa0*/  SHF.L.U32 R5, R15, 0x1f, RZ ;  /* 0x0000001f0f057819 */ /* 0x000fc800000006ff */
[----:B------:R-:W2:Y:S02]  /*1ab0*/  SYNCS.PHASECHK.TRANS64.TRYWAIT P0, [UR17+0x40], R5 ;  /* 0x00004005ff0075a7 */ /* 0x000ea40008001111 */
[----:B--2---:R-:W-:Y:S05]  /*1ac0*/  @!P0 BRA `(.L_x_28) ;  /* 0x0000005800908947 */ /* 0x004fea0003800000 */
.L_x_27:
[----:B------:R2:W-:Y:S01]  /*1ad0*/  @!P5 SYNCS.ARRIVE.TRANS64 RZ, [UR17], R3 ;  /* 0x00000003ffffd9a7 */ /* 0x0005e20008000011 */
[----:B------:R-:W-:Y:S04]  /*1ae0*/  BSSY.RECONVERGENT B0, `(.L_x_29) ;  /* 0x0000003000007945 */ /* 0x000fe80003800200 */
[----:B------:R-:W-:Y:S05]  /*1af0*/  @P4 BRA `(.L_x_30) ;  /* 0x0000000000044947 */ /* 0x000fea0003800000 */
[----:B------:R-:W-:Y:S05]  /*1b00*/  BPT.TRAP 0x1 ;  /* 0x000000040000795c */ /* 0x000fea0000300000 */
.L_x_30:
[----:B------:R-:W-:Y:S05]  /*1b10*/  BSYNC.RECONVERGENT B0 ;  /* 0x0000000000007941 */ /* 0x000fea0003800200 */
.L_x_29:
        /* <DEDUP_REMOVED lines=10> */
[----:B------:R-:W-:Y:S01]  /*1bc0*/  UIADD3 UR16, UPT, UPT, UR16, 0x4400, URZ ;  /* 0x0000440010107890 */ /* 0x000fe2000fffe0ff */
[----:B-1----:R-:W-:Y:S01]  /*1bd0*/  SHF.L.U32 R2, R15, 0x1f, RZ ;  /* 0x0000001f0f027819 */ /* 0x002fe200000006ff */
[----:B------:R-:W-:Y:S02]  /*1be0*/  UIADD3.X UR31, UPT, UPT, URZ, UR23, URZ, UP1, !UPT ;  /* 0x00000017ff1f7290 */ /* 0x000fe40008ffe4ff */
[----:B------:R-:W-:Y:S01]  /*1bf0*/  UIADD3.X UR29, UPT, UPT, URZ, UR23, URZ, UP0, !UPT ;  /* 0x00000017ff1d7290 */ /* 0x000fe200087fe4ff */
[----:B------:R1:W1:Y:S01]  /*1c00*/  SYNCS.PHASECHK.TRANS64.TRYWAIT P0, [UR8+0x40], R2 ;  /* 0x00004002ff0075a7 */ /* 0x0002620008001108 */
[----:B------:R-:W-:Y:S01]  /*1c10*/  ULEA UR8, UR25, UR4, 0xe ;  /* 0x0000000419087291 */ /* 0x000fe2000f8e70ff */
[----:B------:R-:W-:Y:S01]  /*1c20*/  UMOV UR26, 0x0 ;  /* 0x00000000001a7882 */ /* 0x000fe20000000000 */
[----:B------:R-:W-:-:S02]  /*1c30*/  UMOV UR27, 0x10000000 ;  /* 0x10000000001b7882 */ /* 0x000fc40000000000 */
[----:B------:R-:W-:Y:S01]  /*1c40*/  UIADD3 UR8, UPT, UPT, UR8, 0x14400, URZ ;  /* 0x0001440008087890 */ /* 0x000fe2000fffe0ff */
[----:B------:R-:W-:Y:S01]  /*1c50*/  UMOV UR19, UR35 ;  /* 0x0000002300137c82 */ /* 0x000fe20008000000 */
[----:B------:R-:W-:Y:S01]  /*1c60*/  UMOV UR20, UR36 ;  /* 0x0000002400147c82 */ /* 0x000fe20008000000 */
[----:B------:R-:W-:Y:S01]  /*1c70*/  UMOV UR12, UR36 ;  /* 0x00000024000c7c82 */ /* 0x000fe20008000000 */
[----:B------:R-:W-:Y:S01]  /*1c80*/  UMOV UR9, UR17 ;  /* 0x0000001100097c82 */ /* 0x000fe20008000000 */
[----:B------:R-:W-:Y:S01]  /*1c90*/  UMOV UR10, UR18 ;  /* 0x00000012000a7c82 */ /* 0x000fe20008000000 */
[----:B------:R1:W-:Y:S01]  /*1ca0*/  UTMALDG.3D [UR16], [UR30], desc[UR26] ;  /* 0x00001a101e0075b4 */ /* 0x0003e20008011000 */
[----:B------:R-:W-:Y:S01]  /*1cb0*/  UIADD3 UR24, UPT, UPT, UR24, 0x1, URZ ;  /* 0x0000000118187890 */ /* 0x000fe2000fffe0ff */
[----:B------:R-:W-:-:S03]  /*1cc0*/  UMOV UR25, UR6 ;  /* 0x0000000600197c82 */ /* 0x000fc60008000000 */
[----:B------:R-:W-:Y:S01]  /*1cd0*/  UISETP.NE.AND UP0, UPT, UR24, UR21, UPT ;  /* 0x000000151800728c */ /* 0x000fe2000bf05270 */
[----:B------:R1:W-:Y:S08]  /*1ce0*/  UTMALDG.3D [UR8], [UR28], desc[UR26] ;  /* 0x00001a081c0075b4 */ /* 0x0003f00008011000 */
[----:B------:R-:W-:Y:S05]  /*1cf0*/  BRA.U UP0, `(.L_x_31) ;  /* 0xfffffffd005c7547 */ /* 0x000fea000b83ffff */
.L_x_26:
[----:B-1----:R-:W-:Y:S01]  /*1d00*/  LEA R2, R14, UR4, 0x3 ;  /* 0x000000040e027c11 */ /* 0x002fe2000f8e18ff */
[----:B------:R-:W-:Y:S01]  /*1d10*/  NOP ;  /* 0x0000000000007918 */ /* 0x000fe20000000000 */
[----:B--2---:R-:W-:Y:S02]  /*1d20*/  SHF.L.U32 R3, R12, 0x1f, RZ ;  /* 0x0000001f0c037819 */ /* 0x004fe400000006ff */
[----:B------:R-:W-:Y:S02]  /*1d30*/  LEA R4, R14, UR4, 0x4 ;  /* 0x000000040e047c11 */ /* 0x000fe4000f8e20ff */
[----:B------:R-:W1:Y:S02]  /*1d40*/  SYNCS.PHASECHK.TRANS64.TRYWAIT P0, [R2+URZ+0xb0], R3 ;  /* 0x0000b003020075a7 */ /* 0x000e6400080011ff */
[----:B-1----:R-:W-:Y:S05]  /*1d50*/  @!P0 BRA `(.L_x_32) ;  /* 0x0000005800048947 */ /* 0x002fea0003800000 */
.L_x_112:
[----:B------:R-:W2:Y:S01]  /*1d60*/  LDS.128 R4, [R4+0x140] ;  /* 0x0001400004047984 */ /* 0x000ea20000000c00 */
[----:B---3--:R-:W-:Y:S01]  /*1d70*/  ISETP.GE.AND P0, PT, R40, 0x1, PT ;  /* 0x000000012800780c */ /* 0x008fe20003f06270 */
[----:B-1----:R-:W-:Y:S01]  /*1d80*/  VIADD R2, R2, 0xc0 ;  /* 0x000000c002027836 */ /* 0x002fe20000000000 */
[----:B------:R-:W-:Y:S01]  /*1d90*/  @!PT LDS RZ, [RZ] ;  /* 0x00000000fffff984 */ /* 0x000fe20000000800 */
[----:B------:R-:W-:Y:S01]  /*1da0*/  @!PT LDS RZ, [RZ] ;  /* 0x00000000fffff984 */ /* 0x000fe20000000800 */
[----:B------:R-:W-:Y:S01]  /*1db0*/  @!PT LDS RZ, [RZ] ;  /* 0x00000000fffff984 */ /* 0x000fe20000000800 */
[----:B------:R-:W-:Y:S01]  /*1dc0*/  @!PT LDS RZ, [RZ] ;  /* 0x00000000fffff984 */ /* 0x000fe20000000800 */
[----:B------:R1:W-:Y:S06]  /*1dd0*/  MEMBAR.ALL.CTA ;  /* 0x0000000000007992 */ /* 0x0003ec0000008000 */
[----:B-1----:R-:W1:Y:S01]  /*1de0*/  FENCE.VIEW.ASYNC.S ;  /* 0x00000000000073c6 */ /* 0x002e620000000000 */
[----:B------:R-:W-:-:S04]  /*1df0*/  PRMT R2, RZ, 0x654, R2 ;  /* 0x00000654ff027816 */ /* 0x000fc80000000002 */
[----:B-1----:R1:W-:Y:S01]  /*1e00*/  SYNCS.ARRIVE.TRANS64.RED.A1T0 RZ, [R2+URZ], RZ ;  /* 0x000000ff02ff79a7 */ /* 0x0023e200081004ff */
[----:B--2---:R-:W-:-:S13]  /*1e10*/  LOP3.LUT P2, RZ, R6, 0x1, RZ, 0xc0, !PT ;  /* 0x0000000106ff7812 */ /* 0x004fda000784c0ff */
[----:B------:R-:W-:Y:S01]  /*1e20*/  @P2 SHF.R.U32.HI R3, RZ, 0x10, R5 ;  /* 0x00000010ff032819 */ /* 0x000fe20000011605 */
[----:B------:R-:W-:Y:S01]  /*1e30*/  VOTEU.ANY UP0, P2 ;  /* 0x0000000000ff7886 */ /* 0x000fe20001000100 */
[----:B------:R-:W-:Y:S02]  /*1e40*/  @P2 MOV R13, R4 ;  /* 0x00000004000d2202 */ /* 0x000fe40000000f00 */
[----:B------:R-:W-:Y:S02]  /*1e50*/  @P2 R2UR.BROADCAST UR8, R3 ;  /* 0x00000000030822ca */ /* 0x000fe400008e0000 */
[----:B------:R-:W-:-:S11]  /*1e60*/  @P2 LOP3.LUT R11, R5, 0xffff, RZ, 0xc0, !PT ;  /* 0x0000ffff050b2812 */ /* 0x000fd600078ec0ff */
[----:B------:R-:W-:Y:S01]  /*1e70*/  @UP0 UMOV UR36, UR8 ;  /* 0x0000000800240c82 */ /* 0x000fe20008000000 */
[----:B-1----:R-:W-:Y:S05]  /*1e80*/  @!P0 BRA `(.L_x_33) ;  /* 0x0000000000b88947 */ /* 0x002fea0003800000 */
[----:B------:R-:W4:Y:S01]  /*1e90*/  LDC.64 R4, c[0x0][0xb18] ;  /* 0x0002c600ff047b82 */ /* 0x000f220000000a00 */
[----:B------:R-:W-:-:S07]  /*1ea0*/  ISETP.NE.AND P3, PT, R40, 0x1, PT ;  /* 0x000000012800780c */ /* 0x000fce0003f65270 */
[----:B------:R-:W1:Y:S08]  /*1eb0*/  LDC.64 R6, c[0x0][0xb10] ;  /* 0x0002c400ff067b82 */ /* 0x000e700000000a00 */
[----:B------:R-:W2:Y:S08]  /*1ec0*/  LDC R16, c[0x0][0xb20] ;  /* 0x0002c800ff107b82 */ /* 0x000eb00000000800 */
[----:B------:R-:W3:Y:S01]  /*1ed0*/  LDC R18, c[0x0][0xb0c] ;  /* 0x0002c300ff127b82 */ /* 0x000ee20000000800 */
[----:B----4-:R-:W-:Y:S01]  /*1ee0*/  IMAD.HI.U32 R17, R0, R5, RZ ;  /* 0x0000000500117227 */ /* 0x010fe200078e00ff */
[----:B------:R-:W-:-:S03]  /*1ef0*/  ISETP.NE.AND P0, PT, R4, 0x1, PT ;  /* 0x000000010400780c */ /* 0x000fc60003f05270 */
[----:B------:R-:W-:-:S03]  /*1f00*/  IMAD.HI.U32 R5, R11, R5, RZ ;  /* 0x000000050b057227 */ /* 0x000fc600078e00ff */
[----:B------:R-:W4:Y:S01]  /*1f10*/  LDC.64 R2, c[0x0][0xb28] ;  /* 0x0002ca00ff027b82 */ /* 0x000f220000000a00 */
[----:B-1----:R-:W-:-:S04]  /*1f20*/  IMAD.HI.U32 R20, R9, R6, RZ ;  /* 0x0000000609147227 */ /* 0x002fc800078e00ff */
[----:B------:R-:W-:Y:S01]  /*1f30*/  IMAD.HI.U32 R22, R13, R6, RZ ;  /* 0x000000060d167227 */ /* 0x000fe200078e00ff */
[----:B------:R-:W-:Y:S02]  /*1f40*/  SHF.R.U32.HI R20, RZ, R7, R20 ;  /* 0x00000007ff147219 */ /* 0x000fe40000011614 */
[-C--:B--2---:R-:W-:Y:S02]  /*1f50*/  SHF.R.U32.HI R17, RZ, R16.reuse, R17 ;  /* 0x00000010ff117219 */ /* 0x084fe40000011611 */
[----:B------:R-:W-:Y:S02]  /*1f60*/  SHF.R.U32.HI R16, RZ, R16, R5 ;  /* 0x00000010ff107219 */ /* 0x000fe40000011605 */
[----:B------:R-:W-:Y:S02]  /*1f70*/  SEL R17, R0, R17, !P0 ;  /* 0x0000001100117207 */ /* 0x000fe40004000000 */
[----:B------:R-:W-:Y:S02]  /*1f80*/  SHF.R.U32.HI R22, RZ, R7, R22 ;  /* 0x00000007ff167219 */ /* 0x000fe40000011616 */
[----:B---3--:R-:W-:-:S02]  /*1f90*/  ISETP.NE.AND P1, PT, R18, 0x1, PT ;  /* 0x000000011200780c */ /* 0x008fc40003f25270 */
[----:B------:R-:W-:Y:S02]  /*1fa0*/  SEL R5, R11, R16, !P0 ;  /* 0x000000100b057207 */ /* 0x000fe40004000000 */
[----:B------:R-:W-:Y:S02]  /*1fb0*/  SEL R19, R9, R20, !P1 ;  /* 0x0000001409137207 */ /* 0x000fe40004800000 */
[----:B------:R-:W-:Y:S01]  /*1fc0*/  SEL R7, R13, R22, !P1 ;  /* 0x000000160d077207 */ /* 0x000fe20004800000 */
[----:B----4-:R-:W-:-:S04]  /*1fd0*/  IMAD.HI.U32 R20, R17, R2, RZ ;  /* 0x0000000211147227 */ /* 0x010fc800078e00ff */
[----:B------:R-:W-:Y:S01]  /*1fe0*/  IMAD.HI.U32 R6, R19, R2, RZ ;  /* 0x0000000213067227 */ /* 0x000fe200078e00ff */
[----:B------:R-:W-:-:S04]  /*1ff0*/  @P3 SHF.R.U32.HI R17, RZ, R3, R20 ;  /* 0x00000003ff113219 */ /* 0x000fc80000011614 */
        /* <DEDUP_REMOVED lines=8> */
[----:B------:R-:W-:-:S04]  /*2080*/  @!P0 IMAD.HI.U32 R16, R7, R2, RZ ;  /* 0x0000000207108227 */ /* 0x000fc800078e00ff */
[----:B------:R-:W-:Y:S01]  /*2090*/  IMAD.MOV R2, RZ, RZ, -R6 ;  /* 0x000000ffff027224 */ /* 0x000fe200078e0a06 */
[----:B------:R-:W-:-:S03]  /*20a0*/  @!P0 SHF.R.U32.HI R16, RZ, R3, R16 ;  /* 0x00000003ff108219 */ /* 0x000fc60000011610 */
[----:B------:R-:W-:Y:S01]  /*20b0*/  IMAD R2, R40, R2, R5 ;  /* 0x0000000228027224 */ /* 0x000fe200078e0205 */
[----:B------:R-:W-:Y:S02]  /*20c0*/  @!P0 SEL R3, R7, R16, !P3 ;  /* 0x0000001007038207 */ /* 0x000fe40005800000 */
[----:B------:R-:W-:-:S03]  /*20d0*/  IADD3 R16, PT, PT, -R5, RZ, RZ ;  /* 0x000000ff05107210 */ /* 0x000fc60007ffe1ff */
[--C-:B------:R-:W-:Y:S02]  /*20e0*/  @!P0 IMAD.IADD R6, R6, 0x1, -R3.reuse ;  /* 0x0000000106068824 */ /* 0x100fe400078e0a03 */
[----:B------:R-:W-:Y:S01]  /*20f0*/  @!P0 IMAD R3, R2, R19, R3 ;  /* 0x0000001302038224 */ /* 0x000fe200078e0203 */
[----:B------:R-:W-:Y:S01]  /*2100*/  IADD3 R2, PT, PT, -R7, RZ, RZ ;  /* 0x000000ff07027210 */ /* 0x000fe20007ffe1ff */
[----:B------:R-:W-:Y:S02]  /*2110*/  @!P0 IMAD R5, R40, R6, R7 ;  /* 0x0000000628058224 */ /* 0x000fe400078e0207 */
[----:B------:R-:W-:Y:S02]  /*2120*/  IMAD R11, R4, R16, R11 ;  /* 0x00000010040b7224 */ /* 0x000fe400078e020b */
[----:B------:R-:W-:Y:S02]  /*2130*/  @!P0 IMAD.MOV.U32 R7, RZ, RZ, R3 ;  /* 0x000000ffff078224 */ /* 0x000fe400078e0003 */
[----:B------:R-:W-:-:S02]  /*2140*/  IMAD R2, R18, R2, R13 ;  /* 0x0000000212027224 */ /* 0x000fc400078e020d */
[----:B------:R-:W-:Y:S02]  /*2150*/  IMAD R11, R5, R4, R11 ;  /* 0x00000004050b7224 */ /* 0x000fe400078e020b */
[----:B------:R-:W-:Y:S02]  /*2160*/  IMAD R13, R7, R18, R2 ;  /* 0x00000012070d7224 */ /* 0x000fe400078e0202 */
.L_x_33:
[----:B------:R-:W1:Y:S02]  /*2170*/  LDCU UR8, c[0x0][0xb30] ;  /* 0x00016600ff0877ac */ /* 0x000e640008000800 */
[----:B-1----:R-:W-:-:S09]  /*2180*/  UISETP.NE.AND UP0, UPT, UR8, 0x1, UPT ;  /* 0x000000010800788c */ /* 0x002fd2000bf05270 */
[----:B------:R-:W-:Y:S05]  /*2190*/  BRA.U UP0, `(.L_x_34) ;  /* 0x0000000100407547 */ /* 0x000fea000b800000 */
[----:B------:R-:W1:Y:S08]  /*21a0*/  LDC.64 R4, c[0x0][0xb10] ;  /* 0x0002c400ff047b82 */ /* 0x000e700000000a00 */
[----:B------:R-:W2:Y:S08]  /*21b0*/  LDC.64 R2, c[0x0][0xb18] ;  /* 0x0002c600ff027b82 */ /* 0x000eb00000000a00 */
[----:B------:R-:W3:Y:S08]  /*21c0*/  LDC R6, c[0x0][0xb20] ;  /* 0x0002c800ff067b82 */ /* 0x000ef00000000800 */
[----:B------:R-:W4:Y:S01]  /*21d0*/  LDC R16, c[0x0][0xb0c] ;  /* 0x0002c300ff107b82 */ /* 0x000f220000000800 */
[----:B-1----:R-:W-:-:S05]  /*21e0*/  IMAD.HI.U32 R4, R13, R4, RZ ;  /* 0x000000040d047227 */ /* 0x002fca00078e00ff */
[----:B------:R-:W-:Y:S01]  /*21f0*/  SHF.R.U32.HI R4, RZ, R5, R4 ;  /* 0x00000005ff047219 */ /* 0x000fe20000011604 */
[----:B--2---:R-:W-:Y:S01]  /*2200*/  IMAD.HI.U32 R3, R11, R3, RZ ;  /* 0x000000030b037227 */ /* 0x004fe200078e00ff */
[----:B------:R-:W-:-:S04]  /*2210*/  ISETP.NE.AND P0, PT, R2, 0x1, PT ;  /* 0x000000010200780c */ /* 0x000fc80003f05270 */
[----:B---3--:R-:W-:-:S04]  /*2220*/  SHF.R.U32.HI R6, RZ, R6, R3 ;  /* 0x00000006ff067219 */ /* 0x008fc80000011603 */
[----:B------:R-:W-:Y:S02]  /*2230*/  SEL R3, R11, R6, !P0 ;  /* 0x000000060b037207 */ /* 0x000fe40004000000 */
[----:B----4-:R-:W-:-:S04]  /*2240*/  ISETP.NE.AND P1, PT, R16, 0x1, PT ;  /* 0x000000011000780c */ /* 0x010fc80003f25270 */
[----:B------:R-:W-:-:S05]  /*2250*/  SEL R4, R13, R4, !P1 ;  /* 0x000000040d047207 */ /* 0x000fca0004800000 */
[----:B------:R-:W-:Y:S02]  /*2260*/  IMAD.IADD R5, R3, 0x1, -R4 ;  /* 0x0000000103057824 */ /* 0x000fe400078e0a04 */
[----:B------:R-:W-:Y:S02]  /*2270*/  IMAD.IADD R3, R4, 0x1, -R3 ;  /* 0x0000000104037824 */ /* 0x000fe400078e0a03 */
[----:B------:R-:W-:Y:S02]  /*2280*/  IMAD R13, R5, R16, R13 ;  /* 0x00000010050d7224 */ /* 0x000fe400078e020d */
[----:B------:R-:W-:-:S07]  /*2290*/  IMAD R11, R3, R2, R11 ;  /* 0x00000002030b7224 */ /* 0x000fce00078e020b */
.L_x_34:
[----:B------:R-:W-:Y:S01]  /*22a0*/  VIADD R14, R14, 0x1 ;  /* 0x000000010e0e7836 */ /* 0x000fe20000000000 */
[----:B------:R-:W-:Y:S01]  /*22b0*/  PLOP3.LUT P1, PT, PT, PT, PT, 0x80, 0x8 ;  /* 0x000000000008781c */ /* 0x000fe20003f2f070 */
[----:B------:R-:W-:Y:S02]  /*22c0*/  IMAD.IADD R21, R13, 0x1, R96 ;  /* 0x000000010d157824 */ /* 0x000fe400078e0260 */
[----:B------:R-:W-:Y:S01]  /*22d0*/  IMAD.IADD R20, R11, 0x1, R94 ;  /* 0x000000010b147824 */ /* 0x000fe200078e025e */
[----:B------:R-:W-:-:S04]  /*22e0*/  ISETP.NE.AND P0, PT, R14, 0x2, PT ;  /* 0x000000020e00780c */ /* 0x000fc80003f05270 */
[----:B------:R-:W-:Y:S02]  /*22f0*/  SEL R3, RZ, 0x1, P0 ;  /* 0x00000001ff037807 */ /* 0x000fe40000000000 */
[----:B------:R-:W-:Y:S02]  /*2300*/  SEL R14, R14, RZ, P0 ;  /* 0x000000ff0e0e7207 */ /* 0x000fe40000000000 */
[----:B------:R-:W-:Y:S01]  /*2310*/  LOP3.LUT R12, R12, R3, RZ, 0x3c, !PT ;  /* 0x000000030c0c7212 */ /* 0x000fe200078e3cff */
[----:B------:R-:W-:Y:S06]  /*2320*/  @P2 BRA `(.L_x_35) ;  /* 0xfffffff000982947 */ /* 0x000fec000383ffff */
[----:B------:R-:W-:Y:S01]  /*2330*/  UIADD3 UR4, UPT, UPT, UR4, 0x40, URZ ;  /* 0x0000004004047890 */ /* 0x000fe2000fffe0ff */
[----:B------:R-:W-:-:S03]  /*2340*/  SHF.L.U32 R3, R15, 0x1f, RZ ;  /* 0x0000001f0f037819 */ /* 0x000fc600000006ff */
[----:B------:R-:W-:-:S09]  /*2350*/  ULEA UR5, UR6, UR4, 0x3 ;  /* 0x0000000406057291 */ /* 0x000fd2000f8e18ff */
[----:B------:R-:W1:Y:S02]  /*2360*/  SYNCS.PHASECHK.TRANS64.TRYWAIT P0, [UR5], R3 ;  /* 0x00000003ff0075a7 */ /* 0x000e640008001105 */
[----:B-1----:R-:W-:Y:S05]  /*2370*/  @!P0 BRA `(.L_x_36) ;  /* 0x0000005000908947 */ /* 0x002fea0003800000 */
.L_x_114:
[----:B------:R-:W-:-:S04]  /*2380*/  UIADD3 UR6, UPT, UPT, UR6, 0x1, URZ ;  /* 0x0000000106067890 */ /* 0x000fc8000fffe0ff */
[----:B------:R-:W-:-:S04]  /*2390*/  UISETP.NE.AND UP0, UPT, UR6, 0x8, UPT ;  /* 0x000000080600788c */ /* 0x000fc8000bf05270 */
[----:B------:R-:W-:Y:S02]  /*23a0*/  USEL UR7, URZ, 0x1, UP0 ;  /* 0x00000001ff077887 */ /* 0x000fe40008000000 */
[----:B------:R-:W-:-:S04]  /*23b0*/  USEL UR6, UR6, URZ, UP0 ;  /* 0x000000ff06067287 */ /* 0x000fc80008000000 */
[----:B------:R-:W-:Y:S01]  /*23c0*/  ULEA UR5, UR6, UR4, 0x3 ;  /* 0x0000000406057291 */ /* 0x000fe2000f8e18ff */
[----:B------:R-:W-:-:S04]  /*23d0*/  LOP3.LUT R2, R15, UR7, RZ, 0x3c, !PT ;  /* 0x000000070f027c12 */ /* 0x000fc8000f8e3cff */
[----:B-1----:R-:W-:-:S04]  /*23e0*/  SHF.L.U32 R3, R2, 0x1f, RZ ;  /* 0x0000001f02037819 */ /* 0x002fc800000006ff */
[----:B------:R-:W1:Y:S02]  /*23f0*/  SYNCS.PHASECHK.TRANS64.TRYWAIT P0, [UR5], R3 ;  /* 0x00000003ff0075a7 */ /* 0x000e640008001105 */
[----:B-1----:R-:W-:Y:S05]  /*2400*/  @!P0 BRA `(.L_x_37) ;  /* 0x0000005000848947 */ /* 0x002fea0003800000 */
.L_x_116:
        /* <DEDUP_REMOVED lines=9> */
.L_x_118:
        /* <DEDUP_REMOVED lines=9> */
.L_x_120:
        /* <DEDUP_REMOVED lines=9> */
.L_x_122:
        /* <DEDUP_REMOVED lines=9> */
.L_x_124:
        /* <DEDUP_REMOVED lines=9> */
.L_x_126:
[----:B------:R-:W-:-:S04]  /*26e0*/  UIADD3 UR6, UPT, UPT, UR6, 0x1, URZ ;  /* 0x0000000106067890 */ /* 0x000fc8000fffe0ff */
[----:B------:R-:W-:-:S04]  /*26f0*/  UISETP.NE.AND UP0, UPT, UR6, 0x8, UPT ;  /* 0x000000080600788c */ /* 0x000fc8000bf05270 */
[----:B------:R-:W-:Y:S02]  /*2700*/  USEL UR5, URZ, 0x1, UP0 ;  /* 0x00000001ff057887 */ /* 0x000fe40008000000 */
[----:B------:R-:W-:-:S04]  /*2710*/  USEL UR6, UR6, URZ, UP0 ;  /* 0x000000ff06067287 */ /* 0x000fc80008000000 */
[----:B------:R-:W-:Y:S01]  /*2720*/  ULEA UR6, UR6, UR4, 0x3 ;  /* 0x0000000406067291 */ /* 0x000fe2000f8e18ff */
[----:B-1----:R-:W-:-:S04]  /*2730*/  LOP3.LUT R3, R2, UR5, RZ, 0x3c, !PT ;  /* 0x0000000502037c12 */ /* 0x002fc8000f8e3cff */
[----:B------:R-:W-:Y:S01]  /*2740*/  SHF.L.U32 R3, R3, 0x1f, RZ ;  /* 0x0000001f03037819 */ /* 0x000fe200000006ff */
[----:B----4-:R-:W-:-:S07]  /*2750*/  IMAD.U32 R0, RZ, RZ, UR6 ;  /* 0x00000006ff007e24 */ /* 0x010fce000f8e00ff */
.L_x_43:
[----:B-1----:R1:W2:Y:S02]  /*2760*/  SYNCS.PHASECHK.TRANS64.TRYWAIT P0, [R0+URZ], R3 ;  /* 0x00000003000075a7 */ /* 0x0022a400080011ff */
[----:B--2---:R-:W-:Y:S05]  /*2770*/  @!P0 NANOSLEEP.SYNCS 0x989680 ;  /* 0x009896800000895d */ /* 0x004fea0003900000 */
[----:B------:R-:W2:Y:S02]  /*2780*/  @!P0 SYNCS.PHASECHK.TRANS64 P0, [R0+URZ], R3 ;  /* 0x00000003000085a7 */ /* 0x000ea400080010ff */
[----:B--2---:R-:W-:Y:S05]  /*2790*/  @P0 EXIT ;  /* 0x000000000000094d */ /* 0x004fea0003800000 */
[----:B------:R-:W-:Y:S05]  /*27a0*/  BRA `(.L_x_43) ;  /* 0xfffffffc00ec7947 */ /* 0x000fea000383ffff */
.L_x_17:
[----:B------:R-:W-:-:S04]  /*27b0*/  UISETP.NE.AND UP1, UPT, UR37, URZ, UPT ;  /* 0x000000ff2500728c */ /* 0x000fc8000bf25270 */
[----:B------:R-:W-:-:S09]  /*27c0*/  UISETP.NE.OR UP1, UPT, UR8, 0x1, UP1 ;  /* 0x000000010800788c */ /* 0x000fd20008f25670 */
[----:B------:R-:W-:Y:S05]  /*27d0*/  BRA.U UP1, `(.L_x_44) ;  /* 0x0000000501487547 */ /* 0x000fea000b800000 */
[----:B------:R-:W-:Y:S01]  /*27e0*/  ISETP.NE.AND P2, PT, R2, RZ, PT ;  /* 0x000000ff0200720c */ /* 0x000fe20003f45270 */
[----:B------:R-:W-:Y:S01]  /*27f0*/  IMAD.MOV.U32 R12, RZ, RZ, 0x1 ;  /* 0x00000001ff0c7424 */ /* 0x000fe200078e00ff */
[----:B------:R-:W-:Y:S02]  /*2800*/  CS2R R10, SRZ ;  /* 0x00000000000a7805 */ /* 0x000fe4000001ff00 */
[----:B------:R-:W-:Y:S01]  /*2810*/  CS2R R8, SRZ ;  /* 0x0000000000087805 */ /* 0x000fe2000001ff00 */
[----:B------:R-:W-:Y:S01]  /*2820*/  UMOV UR4, 0x400 ;  /* 0x0000040000047882 */ /* 0x000fe20000000000 */
[----:B------:R-:W-:Y:S01]  /*2830*/  UMOV UR6, URZ ;  /* 0x000000ff00067c82 */ /* 0x000fe20008000000 */
[----:B------:R-:W-:-:S12]  /*2840*/  ULEA UR37, UR37, UR4, 0x18 ;  /* 0x0000000425257291 */ /* 0x000fd8000f8ec0ff */
.L_x_48:
[----:B------:R-:W-:Y:S02]  /*2850*/  LEA R0, R8, UR37, 0x3 ;  /* 0x0000002508007c11 */ /* 0x000fe4000f8e18ff */
[----:B------:R-:W-:-:S03]  /*2860*/  SHF.L.U32 R5, R9, 0x1f, RZ ;  /* 0x0000001f09057819 */ /* 0x000fc600000006ff */
[----:B------:R-:W-:Y:S01]  /*2870*/  VIADD R4, R0, 0x120 ;  /* 0x0000012000047836 */ /* 0x000fe20000000000 */
[----:B------:R-:W1:Y:S02]  /*2880*/  SYNCS.PHASECHK.TRANS64.TRYWAIT P0, [R0+URZ+0x110], R5 ;  /* 0x00011005000075a7 */ /* 0x000e6400080011ff */
[----:B-1----:R-:W-:Y:S05]  /*2890*/  @!P0 BRA `(.L_x_45) ;  /* 0x0000004c00f08947 */ /* 0x002fea0003800000 */
.L_x_127:
[----:B------:R-:W-:Y:S01]  /*28a0*/  ULEA UR5, UR6, UR37, 0x3 ;  /* 0x0000002506057291 */ /* 0x000fe2000f8e18ff */
[----:B------:R-:W-:Y:S02]  /*28b0*/  PRMT R4, RZ, 0x654, R4 ;  /* 0x00000654ff047816 */ /* 0x000fe40000000004 */
[----:B-1----:R-:W-:Y:S01]  /*28c0*/  SHF.L.U32 R5, R12, 0x1f, RZ ;  /* 0x0000001f0c057819 */ /* 0x002fe200000006ff */
[----:B------:R-:W-:Y:S01]  /*28d0*/  UIADD3 UR4, UPT, UPT, UR5, 0xb0, URZ ;  /* 0x000000b005047890 */ /* 0x000fe2000fffe0ff */
[----:B------:R1:W-:Y:S05]  /*28e0*/  SYNCS.ARRIVE.TRANS64.RED.A1T0 RZ, [R4+URZ], RZ ;  /* 0x000000ff04ff79a7 */ /* 0x0003ea00081004ff */
[----:B------:R-:W-:Y:S01]  /*28f0*/  IMAD.U32 R7, RZ, RZ, UR4 ;  /* 0x00000004ff077e24 */ /* 0x000fe2000f8e00ff */
[----:B------:R-:W2:Y:S04]  /*2900*/  SYNCS.PHASECHK.TRANS64.TRYWAIT P0, [UR5+0xc0], R5 ;  /* 0x0000c005ff0075a7 */ /* 0x000ea80008001105 */
[----:B------:R-:W-:Y:S01]  /*2910*/  PRMT R6, R2, 0x654, R7 ;  /* 0x0000065402067816 */ /* 0x000fe20000000007 */
[----:B-1----:R-:W-:Y:S01]  /*2920*/  @!P2 IMAD.MOV.U32 R4, RZ, RZ, 0x10 ;  /* 0x00000010ff04a424 */ /* 0x002fe200078e00ff */
[----:B--2---:R-:W-:Y:S06]  /*2930*/  @!P0 BRA `(.L_x_46) ;  /* 0x0000004c00dc8947 */ /* 0x004fec0003800000 */
.L_x_129:
[----:B------:R-:W-:Y:S01]  /*2940*/  ULEA UR4, UR6, UR37, 0x4 ;  /* 0x0000002506047291 */ /* 0x000fe2000f8e20ff */
[----:B------:R-:W-:Y:S01]  /*2950*/  SEL R3, R6, R3, !P2 ;  /* 0x0000000306037207 */ /* 0x000fe20005000000 */
[----:B------:R-:W-:Y:S01]  /*2960*/  UIADD3 UR5, UPT, UPT, UR5, 0xb0, URZ ;  /* 0x000000b005057890 */ /* 0x000fe2000fffe0ff */
[----:B-1----:R-:W-:Y:S01]  /*2970*/  LEA R0, R11, UR37, 0x3 ;  /* 0x000000250b007c11 */ /* 0x002fe2000f8e18ff */
[----:B------:R-:W-:Y:S01]  /*2980*/  UIADD3 UR4, UPT, UPT, UR4, 0x140, URZ ;  /* 0x0000014004047890 */ /* 0x000fe2000fffe0ff */
[----:B------:R-:W-:Y:S01]  /*2990*/  SHF.L.U32 R5, R10, 0x1f, RZ ;  /* 0x0000001f0a057819 */ /* 0x000fe200000006ff */
[----:B------:R1:W-:Y:S01]  /*29a0*/  @!P2 SYNCS.ARRIVE.TRANS64.RED RZ, [R3+URZ], R4 ;  /* 0x0000000403ffa9a7 */ /* 0x0003e200080004ff */
[----:B------:R-:W-:Y:S01]  /*29b0*/  UIADD3 UR6, UPT, UPT, UR6, 0x1, URZ ;  /* 0x0000000106067890 */ /* 0x000fe2000fffe0ff */
[----:B------:R-:W-:-:S03]  /*29c0*/  VIADD R8, R8, 0x1 ;  /* 0x0000000108087836 */ /* 0x000fc60000000000 */
[----:B------:R-:W-:Y:S02]  /*29d0*/  UISETP.NE.AND UP0, UPT, UR6, 0x2, UPT ;  /* 0x000000020600788c */ /* 0x000fe4000bf05270 */
[----:B------:R-:W-:Y:S06]  /*29e0*/  UGETNEXTWORKID.BROADCAST [UR4], [UR5] ;  /* 0x00000000040073ca */ /* 0x000fec0008000100 */
[----:B------:R-:W-:Y:S01]  /*29f0*/  USEL UR4, URZ, 0x1, UP0 ;  /* 0x00000001ff047887 */ /* 0x000fe20008000000 */
[----:B------:R-:W-:Y:S01]  /*2a00*/  ISETP.NE.AND P0, PT, R8, 0x2, PT ;  /* 0x000000020800780c */ /* 0x000fe20003f05270 */
[----:B------:R-:W-:Y:S01]  /*2a10*/  USEL UR6, UR6, URZ, UP0 ;  /* 0x000000ff06067287 */ /* 0x000fe20008000000 */
[----:B------:R-:W2:Y:S03]  /*2a20*/  SYNCS.PHASECHK.TRANS64.TRYWAIT P1, [R0+URZ+0xb0], R5 ;  /* 0x0000b005000075a7 */ /* 0x000ea600080211ff */
[----:B------:R-:W-:Y:S01]  /*2a30*/  LOP3.LUT R12, R12, UR4, RZ, 0x3c, !PT ;  /* 0x000000040c0c7c12 */ /* 0x000fe2000f8e3cff */
[----:B-12---:R-:W-:Y:S07]  /*2a40*/  @!P1 BRA `(.L_x_47) ;  /* 0x0000004c00b09947 */ /* 0x006fee0003800000 */
.L_x_130:
[C---:B------:R-:W-:Y:S01]  /*2a50*/  LEA R4, R11.reuse, UR37, 0x4 ;  /* 0x000000250b047c11 */ /* 0x040fe2000f8e20ff */
[----:B-1----:R-:W-:Y:S01]  /*2a60*/  VIADD R0, R0, 0xc0 ;  /* 0x000000c000007836 */ /* 0x002fe20000000000 */
[----:B------:R-:W-:Y:S01]  /*2a70*/  SEL R8, R8, RZ, P0 ;  /* 0x000000ff08087207 */ /* 0x000fe20000000000 */
[----:B------:R-:W-:-:S03]  /*2a80*/  VIADD R11, R11, 0x1 ;  /* 0x000000010b0b7836 */ /* 0x000fc60000000000 */
[----:B------:R-:W1:Y:S01]  /*2a90*/  LDS.128 R4, [R4+0x140] ;  /* 0x0001400004047984 */ /* 0x000e620000000c00 */
[----:B------:R-:W-:Y:S02]  /*2aa0*/  PRMT R0, RZ, 0x654, R0 ;  /* 0x00000654ff007816 */ /* 0x000fe40000000000 */
[C---:B------:R-:W-:Y:S01]  /*2ab0*/  ISETP.NE.AND P1, PT, R11.reuse, 0x2, PT ;  /* 0x000000020b00780c */ /* 0x040fe20003f25270 */
[----:B------:R-:W-:Y:S01]  /*2ac0*/  @!PT LDS RZ, [RZ] ;  /* 0x00000000fffff984 */ /* 0x000fe20000000800 */
[----:B------:R-:W-:Y:S01]  /*2ad0*/  @!PT LDS RZ, [RZ] ;  /* 0x00000000fffff984 */ /* 0x000fe20000000800 */
[----:B------:R-:W-:Y:S01]  /*2ae0*/  @!PT LDS RZ, [RZ] ;  /* 0x00000000fffff984 */ /* 0x000fe20000000800 */
[----:B------:R-:W-:Y:S01]  /*2af0*/  @!PT LDS RZ, [RZ] ;  /* 0x00000000fffff984 */ /* 0x000fe20000000800 */
[----:B------:R2:W-:Y:S06]  /*2b00*/  MEMBAR.ALL.CTA ;  /* 0x0000000000007992 */ /* 0x0005ec0000008000 */
[----:B--2---:R-:W2:Y:S01]  /*2b10*/  FENCE.VIEW.ASYNC.S ;  /* 0x00000000000073c6 */ /* 0x004ea20000000000 */
[----:B------:R-:W-:Y:S01]  /*2b20*/  SEL R11, R11, RZ, P1 ;  /* 0x000000ff0b0b7207 */ /* 0x000fe20000800000 */
[----:B--2---:R2:W-:Y:S01]  /*2b30*/  SYNCS.ARRIVE.TRANS64.RED.A1T0 RZ, [R0+URZ], RZ ;  /* 0x000000ff00ff79a7 */ /* 0x0045e200081004ff */
[----:B-1----:R-:W-:-:S02]  /*2b40*/  LOP3.LUT P3, RZ, R6, 0x1, RZ, 0xc0, !PT ;  /* 0x0000000106ff7812 */ /* 0x002fc4000786c0ff */
[----:B------:R-:W-:-:S04]  /*2b50*/  SEL R5, RZ, 0x1, P1 ;  /* 0x00000001ff057807 */ /* 0x000fc80000800000 */
[----:B------:R-:W-:Y:S02]  /*2b60*/  LOP3.LUT R10, R10, R5, RZ, 0x3c, !PT ;  /* 0x000000050a0a7212 */ /* 0x000fe400078e3cff */
[----:B--2---:R-:W-:-:S04]  /*2b70*/  SEL R0, RZ, 0x1, P0 ;  /* 0x00000001ff007807 */ /* 0x004fc80000000000 */
[----:B------:R-:W-:Y:S01]  /*2b80*/  LOP3.LUT R9, R9, R0, RZ, 0x3c, !PT ;  /* 0x0000000009097212 */ /* 0x000fe200078e3cff */
[----:B------:R-:W-:Y:S06]  /*2b90*/  @P3 BRA `(.L_x_48) ;  /* 0xfffffffc002c3947 */ /* 0x000fec000383ffff */
[----:B------:R-:W-:Y:S01]  /*2ba0*/  ULEA UR5, UR6, UR37, 0x3 ;  /* 0x0000002506057291 */ /* 0x000fe2000f8e18ff */
[----:B------:R-:W-:-:S08]  /*2bb0*/  SHF.L.U32 R3, R12, 0x1f, RZ ;  /* 0x0000001f0c037819 */ /* 0x000fd000000006ff */
[----:B------:R-:W1:Y:S02]  /*2bc0*/  SYNCS.PHASECHK.TRANS64 P0, [UR5+0xc0], R3 ;  /* 0x0000c003ff0075a7 */ /* 0x000e640008001005 */
[----:B-1----:R-:W-:Y:S05]  /*2bd0*/  @P0 BRA `(.L_x_49) ;  /* 0x0000000000080947 */ /* 0x002fea0003800000 */
[----:B------:R-:W1:Y:S02]  /*2be0*/  SYNCS.PHASECHK.TRANS64.TRYWAIT P0, [UR5+0xc0], R3 ;  /* 0x0000c003ff0075a7 */ /* 0x000e640008001105 */
[----:B-1----:R-:W-:Y:S05]  /*2bf0*/  @!P0 BRA `(.L_x_50) ;  /* 0x0000004c00588947 */ /* 0x002fea0003800000 */
.L_x_49:
[----:B------:R-:W-:-:S04]  /*2c00*/  UIADD3 UR4, UPT, UPT, UR6, 0x1, URZ ;  /* 0x0000000106047890 */ /* 0x000fc8000fffe0ff */
[----:B------:R-:W-:-:S04]  /*2c10*/  UISETP.NE.AND UP0, UPT, UR4, 0x2, UPT ;  /* 0x000000020400788c */ /* 0x000fc8000bf05270 */
[----:B------:R-:W-:Y:S02]  /*2c20*/  USEL UR7, URZ, 0x1, UP0 ;  /* 0x00000001ff077887 */ /* 0x000fe40008000000 */
[----:B------:R-:W-:-:S04]  /*2c30*/  USEL UR4, UR4, URZ, UP0 ;  /* 0x000000ff04047287 */ /* 0x000fc80008000000 */
[----:B------:R-:W-:Y:S01]  /*2c40*/  ULEA UR4, UR4, UR37, 0x3 ;  /* 0x0000002504047291 */ /* 0x000fe2000f8e18ff */
[----:B-1----:R-:W-:-:S04]  /*2c50*/  LOP3.LUT R3, R12, UR7, RZ, 0x3c, !PT ;  /* 0x000000070c037c12 */ /* 0x002fc8000f8e3cff */
[----:B------:R-:W-:-:S04]  /*2c60*/  SHF.L.U32 R0, R3, 0x1f, RZ ;  /* 0x0000001f03007819 */ /* 0x000fc800000006ff */
[----:B------:R-:W1:Y:S02]  /*2c70*/  SYNCS.PHASECHK.TRANS64 P0, [UR4+0xc0], R0 ;  /* 0x0000c000ff0075a7 */ /* 0x000e640008001004 */
[----:B-1----:R-:W-:Y:S05]  /*2c80*/  @P0 EXIT ;  /* 0x000000000000094d */ /* 0x002fea0003800000 */
[----:B------:R-:W-:Y:S02]  /*2c90*/  SHF.L.U32 R3, R3, 0x1f, RZ ;  /* 0x0000001f03037819 */ /* 0x000fe400000006ff */
[----:B------:R-:W-:-:S07]  /*2ca0*/  MOV R0, UR4 ;  /* 0x0000000400007c02 */ /* 0x000fce0008000f00 */
.L_x_51:
[----:B-1----:R1:W2:Y:S02]  /*2cb0*/  SYNCS.PHASECHK.TRANS64.TRYWAIT P0, [R0+URZ+0xc0], R3 ;  /* 0x0000c003000075a7 */ /* 0x0022a400080011ff */
[----:B--2---:R-:W-:Y:S05]  /*2cc0*/  @!P0 NANOSLEEP.SYNCS 0x989680 ;  /* 0x009896800000895d */ /* 0x004fea0003900000 */
[----:B------:R-:W2:Y:S02]  /*2cd0*/  @!P0 SYNCS.PHASECHK.TRANS64 P0, [R0+URZ+0xc0], R3 ;  /* 0x0000c003000085a7 */ /* 0x000ea400080010ff */
[----:B--2---:R-:W-:Y:S05]  /*2ce0*/  @P0 EXIT ;  /* 0x000000000000094d */ /* 0x004fea0003800000 */
[----:B------:R-:W-:Y:S05]  /*2cf0*/  BRA `(.L_x_51) ;  /* 0xfffffffc00ec7947 */ /* 0x000fea000383ffff */
.L_x_44:
[----:B------:R-:W-:-:S09]  /*2d00*/  UISETP.NE.AND UP1, UPT, UR8, URZ, UPT ;  /* 0x000000ff0800728c */ /* 0x000fd2000bf25270 */
[----:B------:R-:W-:Y:S05]  /*2d10*/  BRA.U UP1, `(.L_x_52) ;  /* 0x0000000d01cc7547 */ /* 0x000fea000b800000 */
[----:B------:R-:W-:Y:S01]  /*2d20*/  UMOV UR4, 0x40 ;  /* 0x0000004000047882 */ /* 0x000fe20000000000 */
[----:B------:R-:W-:Y:S01]  /*2d30*/  NOP ;  /* 0x0000000000007918 */ /* 0x000fe20000000000 */
[----:B------:R-:W-:Y:S01]  /*2d40*/  ULEA UR4, UR37, UR4, 0x18 ;  /* 0x0000000425047291 */ /* 0x000fe2000f8ec0ff */
[----:B------:R-:W-:Y:S02]  /*2d50*/  UMOV UR5, 0x400 ;  /* 0x0000040000057882 */ /* 0x000fe40000000000 */
[----:B------:R-:W-:-:S06]  /*2d60*/  ULEA UR37, UR37, UR5, 0x18 ;  /* 0x0000000525257291 */ /* 0x000fcc000f8ec0ff */
[----:B------:R-:W1:Y:S02]  /*2d70*/  LDS.U8 R0, [UR4+0x1c] ;  /* 0x00001c04ff007984 */ /* 0x000e640008000000 */
[----:B-1----:R-:W-:-:S13]  /*2d80*/  ISETP.NE.AND P0, PT, R0, RZ, PT ;  /* 0x000000ff0000720c */ /* 0x002fda0003f05270 */
[----:B------:R-:W-:Y:S05]  /*2d90*/  @P0 BRA `(.L_x_53) ;  /* 0x0000000000580947 */ /* 0x000fea0003800000 */
[----:B------:R-:W-:-:S13]  /*2da0*/  ELECT P0, URZ, PT ;  /* 0x0000000000ff782f */ /* 0x000fda0003800000 */
[----:B------:R-:W-:Y:S05]  /*2db0*/  @!P0 BRA `(.L_x_54) ;  /* 0x0000000000608947 */ /* 0x000fea0003800000 */
[----:B------:R-:W-:Y:S01]  /*2dc0*/  UMOV UR5, 0x10 ;  /* 0x0000001000057882 */ /* 0x000fe20000000000 */
[----:B------:R-:W-:Y:S01]  /*2dd0*/  HFMA2 R0, -RZ, RZ, 0, 5.9604644775390625e-08 ;  /* 0x00000001ff007431 */ /* 0x000fe200000001ff */
[----:B------:R-:W-:-:S03]  /*2de0*/  MOV R2, 0xffff ;  /* 0x0000ffff00027802 */ /* 0x000fc60000000f00 */
[----:B------:R-:W-:Y:S04]  /*2df0*/  DEPBAR.LE SB1, 0x36 ;  /* 0x00009d800000791a */ /* 0x000fe80000000000 */
[----:B------:R-:W1:Y:S02]  /*2e00*/  UTCATOMSWS.FIND_AND_SET.ALIGN UP0, UR5, UR5 ;  /* 0x00000005000575e3 */ /* 0x000e640008000800 */
[----:B-1----:R-:W-:Y:S01]  /*2e10*/  MOV R3, UR5 ;  /* 0x0000000500037c02 */ /* 0x002fe20008000f00 */
[----:B------:R-:W-:Y:S06]  /*2e20*/  BRA.U UP0, `(.L_x_55) ;  /* 0x0000000100187547 */ /* 0x000fec000b800000 */
.L_x_56:
[----:B------:R-:W-:Y:S05]  /*2e30*/  NANOSLEEP 0x64 ;  /* 0x000000640000795d */ /* 0x000fea0003800000 */
[----:B------:R-:W-:-:S05]  /*2e40*/  UMOV UR5, 0x10 ;  /* 0x0000001000057882 */ /* 0x000fca0000000000 */
[----:B------:R-:W-:Y:S04]  /*2e50*/  DEPBAR.LE SB1, 0x36 ;  /* 0x00009d800000791a */ /* 0x000fe80000000000 */
[----:B------:R-:W1:Y:S02]  /*2e60*/  UTCATOMSWS.FIND_AND_SET.ALIGN UP0, UR5, UR5 ;  /* 0x00000005000575e3 */ /* 0x000e640008000800 */
[----:B-1----:R-:W-:Y:S01]  /*2e70*/  MOV R3, UR5 ;  /* 0x0000000500037c02 */ /* 0x002fe20008000f00 */
[----:B------:R-:W-:Y:S05]  /*2e80*/  BRA.U !UP0, `(.L_x_56) ;  /* 0xfffffffd08e87547 */ /* 0x000fea000b83ffff */
.L_x_55:
[-C--:B------:R-:W-:Y:S02]  /*2e90*/  SHF.L.U32 R2, R2, R3.reuse, RZ ;  /* 0x0000000302027219 */ /* 0x080fe400000006ff */
[----:B------:R-:W-:Y:S01]  /*2ea0*/  SHF.L.U32 R0, R0, R3, RZ ;  /* 0x0000000300007219 */ /* 0x000fe200000006ff */
[----:B------:R-:W-:Y:S02]  /*2eb0*/  IMAD.SHL.U32 R3, R3, 0x20, RZ ;  /* 0x0000002003037824 */ /* 0x000fe400078e00ff */
[----:B------:R1:W-:Y:S04]  /*2ec0*/  ATOMS.OR RZ, [UR4+0x14], R2 ;  /* 0x00001402ffff798c */ /* 0x0003e8000b000004 */
[----:B------:R1:W-:Y:S04]  /*2ed0*/  ATOMS.OR RZ, [UR4+0x18], R0 ;  /* 0x00001800ffff798c */ /* 0x0003e8000b000004 */
[----:B------:R1:W-:Y:S01]  /*2ee0*/  STS [UR37+0x160], R3 ;  /* 0x00016003ff007988 */ /* 0x0003e20008000825 */
[----:B------:R-:W-:Y:S05]  /*2ef0*/  BRA `(.L_x_54) ;  /* 0x0000000000107947 */ /* 0x000fea0003800000 */
.L_x_53:
[----:B------:R-:W-:Y:S02]  /*2f00*/  MOV R0, 0xffffffff ;  /* 0xffffffff00007802 */ /* 0x000fe40000000f00 */
[----:B------:R-:W-:-:S03]  /*2f10*/  MOV R2, 0x2f40 ;  /* 0x00002f4000027802 */ /* 0x000fc60000000f00 */
[----:B------:R1:W-:Y:S04]  /*2f20*/  STS [UR37+0x160], R0 ;  /* 0x00016000ff007988 */ /* 0x0003e80008000825 */
[----:B-1-3-5:R-:W-:Y:S05]  /*2f30*/  CALL.REL.NOINC `($__internal_1_$__cuda_sm10x_tcgen05_guardrail_trap_phase_invalid_during_alloc) ;  /* 0x0000005000147944 */ /* 0x02afea0003c00000 */
.L_x_54:
[----:B------:R-:W-:Y:S05]  /*2f40*/  WARPSYNC.ALL ;  /* 0x0000000000007948 */ /* 0x000fea0003800000 */
[----:B------:R-:W2:Y:S01]  /*2f50*/  S2UR UR5, SR_CgaCtaId ;  /* 0x00000000000579c3 */ /* 0x000ea20000008800 */
[----:B------:R-:W-:Y:S01]  /*2f60*/  UMOV UR4, 0x400 ;  /* 0x0000040000047882 */ /* 0x000fe20000000000 */
[----:B------:R-:W-:-:S06]  /*2f70*/  NOP ;  /* 0x0000000000007918 */ /* 0x000fcc0000000000 */
[----:B------:R-:W-:Y:S06]  /*2f80*/  BAR.ARV 0x6, 0xa0 ;  /* 0x0182800000007b1d */ /* 0x000fec0000002000 */
[----:B------:R-:W4:Y:S01]  /*2f90*/  LDCU UR7, c[0x0][0x38c] ;  /* 0x00007180ff0777ac */ /* 0x000f220008000800 */
[----:B------:R-:W-:Y:S01]  /*2fa0*/  IMAD.MOV.U32 R11, RZ, RZ, 0x1 ;  /* 0x00000001ff0b7424 */ /* 0x000fe200078e00ff */
[----:B------:R-:W-:Y:S01]  /*2fb0*/  CS2R R8, SRZ ;  /* 0x0000000000087805 */ /* 0x000fe2000001ff00 */
[----:B------:R-:W-:Y:S01]  /*2fc0*/  IMAD.MOV.U32 R10, RZ, RZ, RZ ;  /* 0x000000ffff0a7224 */ /* 0x000fe200078e00ff */
[----:B------:R-:W3:Y:S01]  /*2fd0*/  LDCU UR6, c[0x0][0x38c] ;  /* 0x00007180ff0677ac */ /* 0x000ee20008000800 */
[----:B------:R-:W-:Y:S01]  /*2fe0*/  UMOV UR15, URZ ;  /* 0x000000ff000f7c82 */ /* 0x000fe20008000000 */
[----:B------:R-:W-:Y:S01]  /*2ff0*/  UMOV UR14, URZ ;  /* 0x000000ff000e7c82 */ /* 0x000fe20008000000 */
[----:B--2---:R-:W-:Y:S01]  /*3000*/  ULEA UR5, UR5, UR4, 0x18 ;  /* 0x0000000405057291 */ /* 0x004fe2000f8ec0ff */
[----:B------:R-:W-:Y:S01]  /*3010*/  UMOV UR24, 0x0 ;  /* 0x0000000000187882 */ /* 0x000fe20000000000 */
[----:B------:R-:W-:-:S02]  /*3020*/  UMOV UR25, 0x4200490 ;  /* 0x0420049000197882 */ /* 0x000fc40000000000 */
[----:B------:R-:W-:Y:S02]  /*3030*/  UIADD3 UR10, UPT, UPT, UR5, 0x4400, URZ ;  /* 0x00004400050a7890 */ /* 0x000fe4000fffe0ff */
[----:B------:R-:W-:Y:S02]  /*3040*/  UIADD3 UR11, UPT, UPT, UR5, 0x14400, URZ ;  /* 0x00014400050b7890 */ /* 0x000fe4000fffe0ff */
[----:B----4-:R-:W-:Y:S01]  /*3050*/  UIADD3 UR7, UPT, UPT, UR7, 0x7f, URZ ;  /* 0x0000007f07077890 */ /* 0x010fe2000fffe0ff */
[----:B-1----:R-:W1:Y:S01]  /*3060*/  LDS R0, [UR5+0x160] ;  /* 0x00016005ff007984 */ /* 0x002e620008000800 */
[----:B------:R-:W-:Y:S02]  /*3070*/  USHF.R.U32.HI UR10, URZ, 0x4, UR10 ;  /* 0x00000004ff0a7899 */ /* 0x000fe4000801160a */
[----:B------:R-:W-:Y:S02]  /*3080*/  USHF.R.S32.HI UR4, URZ, 0x1f, UR7 ;  /* 0x0000001fff047899 */ /* 0x000fe40008011407 */
[----:B------:R-:W-:-:S02]  /*3090*/  USHF.R.U32.HI UR11, URZ, 0x4, UR11 ;  /* 0x00000004ff0b7899 */ /* 0x000fc4000801160b */
[----:B------:R-:W-:Y:S02]  /*30a0*/  ULEA.HI UR4, UR4, UR7, URZ, 0x7 ;  /* 0x0000000704047291 */ /* 0x000fe4000f8f38ff */
[----:B------:R-:W-:Y:S02]  /*30b0*/  ULOP3.LUT UR10, UR10, 0x3fff, URZ, 0xc0, !UPT ;  /* 0x00003fff0a0a7892 */ /* 0x000fe4000f8ec0ff */
[----:B------:R-:W-:Y:S02]  /*30c0*/  USHF.R.S32.HI UR4, URZ, 0x7, UR4 ;  /* 0x00000007ff047899 */ /* 0x000fe40008011404 */
[----:B------:R-:W-:Y:S02]  /*30d0*/  ULOP3.LUT UR11, UR11, 0x3fff, URZ, 0xc0, !UPT ;  /* 0x00003fff0b0b7892 */ /* 0x000fe4000f8ec0ff */
[----:B------:R-:W-:Y:S01]  /*30e0*/  UISETP.LT.AND UP0, UPT, UR4, 0x1, UPT ;  /* 0x000000010400788c */ /* 0x000fe2000bf01270 */
[----:B------:R-:W-:Y:S01]  /*30f0*/  UMOV UR22, 0x0 ;  /* 0x0000000000167882 */ /* 0x000fe20000000000 */
[----:B------:R-:W-:-:S02]  /*3100*/  UMOV UR23, 0x4200490 ;  /* 0x0420049000177882 */ /* 0x000fc40000000000 */
[----:B------:R-:W-:Y:S02]  /*3110*/  USEL UR9, UR4, 0x1, !UP0 ;  /* 0x0000000104097887 */ /* 0x000fe4000c000000 */
[----:B------:R-:W-:Y:S02]  /*3120*/  ULOP3.LUT UR10, UR10, 0x10000, URZ, 0xfc, !UPT ;  /* 0x000100000a0a7892 */ /* 0x000fe4000f8efcff */
[----:B------:R-:W-:Y:S02]  /*3130*/  ULOP3.LUT UR11, UR11, 0x10000, URZ, 0xfc, !UPT ;  /* 0x000100000b0b7892 */ /* 0x000fe4000f8efcff */
[----:B------:R-:W-:Y:S02]  /*3140*/  UIADD3 UR9, UPT, UPT, -UR9, URZ, URZ ;  /* 0x000000ff09097290 */ /* 0x000fe4000fffe1ff */
[----:B---3--:R-:W-:Y:S01]  /*3150*/  UISETP.GE.AND UP3, UPT, UR6, 0x1, UPT ;  /* 0x000000010600788c */ /* 0x008fe2000bf66270 */
[----:B------:R-:W-:Y:S01]  /*3160*/  UMOV UR20, 0x0 ;  /* 0x0000000000147882 */ /* 0x000fe20000000000 */
[----:B------:R-:W-:Y:S01]  /*3170*/  UMOV UR21, 0x4200490 ;  /* 0x0420049000157882 */ /* 0x000fe20000000000 */
[----:B------:R-:W-:Y:S01]  /*3180*/  UMOV UR18, 0x0 ;  /* 0x0000000000127882 */ /* 0x000fe20000000000 */
[----:B------:R-:W-:Y:S01]  /*3190*/  UMOV UR19, 0x4200490 ;  /* 0x0420049000137882 */ /* 0x000fe20000000000 */
[----:B-1----:R-:W-:-:S15]  /*31a0*/  R2UR UR16, R0 ;  /* 0x00000000001072ca */ /* 0x002fde00000e0000 */
.L_x_63:
[----:B------:R-:W-:Y:S02]  /*31b0*/  LEA R0, R10, UR5, 0x3 ;  /* 0x000000050a007c11 */ /* 0x000fe4000f8e18ff */
[----:B------:R-:W-:Y:S02]  /*31c0*/  SHF.L.U32 R5, R9, 0x1f, RZ ;  /* 0x0000001f09057819 */ /* 0x000fe400000006ff */
[----:B------:R-:W-:Y:S01]  /*31d0*/  PLOP3.LUT P0, PT, PT, PT, UP3, 0x80, 0x8 ;  /* 0x000000000008781c */ /* 0x000fe20003f0f038 */
[----:B------:R-:W-:Y:S01]  /*31e0*/  VIADD R3, R0, 0xc0 ;  /* 0x000000c000037836 */ /* 0x000fe20000000000 */
[----:B-1----:R-:W1:Y:S02]  /*31f0*/  SYNCS.PHASECHK.TRANS64.TRYWAIT P1, [R0+URZ+0xb0], R5 ;  /* 0x0000b005000075a7 */ /* 0x002e6400080211ff */
[----:B-1-3--:R-:W-:Y:S09]  /*3200*/  @!P1 BRA `(.L_x_57) ;  /* 0x0000004400ec9947 */ /* 0x00aff20003800000 */
.L_x_132:
[----:B------:R-:W-:Y:S01]  /*3210*/  LEA R4, R10, UR5, 0x4 ;  /* 0x000000050a047c11 */ /* 0x000fe2000f8e20ff */
[----:B------:R-:W-:Y:S01]  /*3220*/  @UP3 ULEA UR6, UR14, UR5, 0x3 ;  /* 0x000000050e063291 */ /* 0x000fe2000f8e18ff */
[----:B------:R-:W-:Y:S01]  /*3230*/  PLOP3.LUT P2, PT, PT, PT, PT, 0x80, 0x8 ;  /* 0x000000000008781c */ /* 0x000fe20003f4f070 */
[----:B------:R-:W-:Y:S01]  /*3240*/  ULEA UR7, UR15, UR5, 0x3 ;  /* 0x000000050f077291 */ /* 0x000fe2000f8e18ff */
[----:B------:R-:W-:Y:S02]  /*3250*/  PRMT R3, RZ, 0x654, R3 ;  /* 0x00000654ff037816 */ /* 0x000fe40000000003 */
[----:B-1----:R-:W1:Y:S01]  /*3260*/  LDS.128 R4, [R4+0x140] ;  /* 0x0001400004047984 */ /* 0x002e620000000c00 */
[----:B------:R-:W-:Y:S02]  /*3270*/  @P0 SHF.L.U32 R2, R8, 0x1f, RZ ;  /* 0x0000001f08020819 */ /* 0x000fe400000006ff */
[----:B------:R-:W-:Y:S01]  /*3280*/  SHF.L.U32 R0, R11, 0x1f, RZ ;  /* 0x0000001f0b007819 */ /* 0x000fe200000006ff */
[----:B------:R-:W-:Y:S01]  /*3290*/  @!PT LDS RZ, [RZ] ;  /* 0x00000000fffff984 */ /* 0x000fe20000000800 */
[----:B------:R-:W-:Y:S01]  /*32a0*/  @!PT LDS RZ, [RZ] ;  /* 0x00000000fffff984 */ /* 0x000fe20000000800 */
[----:B------:R-:W-:Y:S01]  /*32b0*/  @!PT LDS RZ, [RZ] ;  /* 0x00000000fffff984 */ /* 0x000fe20000000800 */
[----:B------:R-:W-:Y:S01]  /*32c0*/  @!PT LDS RZ, [RZ] ;  /* 0x00000000fffff984 */ /* 0x000fe20000000800 */
[----:B------:R2:W-:Y:S06]  /*32d0*/  MEMBAR.ALL.CTA ;  /* 0x0000000000007992 */ /* 0x0005ec0000008000 */
[----:B--2---:R-:W2:Y:S02]  /*32e0*/  FENCE.VIEW.ASYNC.S ;  /* 0x00000000000073c6 */ /* 0x004ea40000000000 */
[----:B--2---:R2:W-:Y:S01]  /*32f0*/  SYNCS.ARRIVE.TRANS64.RED.A1T0 RZ, [R3+URZ], RZ ;  /* 0x000000ff03ff79a7 */ /* 0x0045e200081004ff */
[----:B------:R2:W3:Y:S01]  /*3300*/  @P0 SYNCS.PHASECHK.TRANS64.TRYWAIT P2, [UR6], R2 ;  /* 0x00000002ff0005a7 */ /* 0x0004e20008041106 */
[----:B------:R-:W-:Y:S01]  /*3310*/  ULEA.HI UR6, UR15, UR15, URZ, 0x1 ;  /* 0x0000000f0f067291 */ /* 0x000fe2000f8f08ff */
[----:B-1----:R-:W-:-:S03]  /*3320*/  LOP3.LUT P1, RZ, R6, 0x1, RZ, 0xc0, !PT ;  /* 0x0000000106ff7812 */ /* 0x002fc6000782c0ff */
[----:B------:R-:W-:Y:S02]  /*3330*/  USHF.L.U32 UR8, UR6, 0x6, URZ ;  /* 0x0000000606087899 */ /* 0x000fe400080006ff */
[----:B------:R-:W-:Y:S02]  /*3340*/  ULOP3.LUT UR6, UR6, 0xffe, URZ, 0xc0, !UPT ;  /* 0x00000ffe06067892 */ /* 0x000fe4000f8ec0ff */
[----:B------:R-:W-:Y:S02]  /*3350*/  ULOP3.LUT UR8, UR8, 0xffffff80, URZ, 0xc0, !UPT ;  /* 0xffffff8008087892 */ /* 0x000fe4000f8ec0ff */
[----:B------:R-:W-:Y:S02]  /*3360*/  UIADD3 UR6, UPT, UPT, -UR6, UR15, URZ ;  /* 0x0000000f06067290 */ /* 0x000fe4000fffe1ff */
[----:B------:R-:W-:Y:S01]  /*3370*/  UIADD3 UR8, UPT, UPT, UR16, UR8, URZ ;  /* 0x0000000810087290 */ /* 0x000fe2000fffe0ff */
[----:B------:R-:W1:Y:S03]  /*3380*/  SYNCS.PHASECHK.TRANS64.TRYWAIT P0, [UR7+0xf0], R0 ;  /* 0x0000f000ff0075a7 */ /* 0x000e660008001107 */
[----:B------:R-:W-:Y:S01]  /*3390*/  ULEA UR8, UR6, UR8, 0x14 ;  /* 0x0000000806087291 */ /* 0x000fe2000f8ea0ff */
[----:B-123--:R-:W-:Y:S11]  /*33a0*/  @!P0 BRA `(.L_x_58) ;  /* 0x0000004400988947 */ /* 0x00eff60003800000 */
.L_x_134:
[----:B------:R-:W-:Y:S01]  /*33b0*/  IADD3 R10, PT, PT, R10, 0x1, RZ ;  /* 0x000000010a0a7810 */ /* 0x000fe20007ffe0ff */
[----:B------:R-:W-:Y:S06]  /*33c0*/  BRA.U !UP3, `(.L_x_59) ;  /* 0x000000010bc07547 */ /* 0x000fec000b800000 */
[----:B------:R-:W-:Y:S01]  /*33d0*/  UPLOP3.LUT UP4, UPT, UPT, UPT, UPT, 0x40, 0x4 ;  /* 0x000000000004789c */ /* 0x000fe20003f8e870 */
[----:B------:R-:W-:Y:S01]  /*33e0*/  UMOV UR13, UR9 ;  /* 0x00000009000d7c82 */ /* 0x000fe20008000000 */
[----:B------:R-:W-:Y:S01]  /*33f0*/  UMOV UR12, UR4 ;  /* 0x00000004000c7c82 */ /* 0x000fe20008000000 */
[----:B------:R-:W-:-:S08]  /*3400*/  UMOV UR17, UR14 ;  /* 0x0000000e00117c82 */ /* 0x000fd00008000000 */
.L_x_62:
[----:B------:R-:W-:Y:S02]  /*3410*/  UIADD3 UR13, UPT, UPT, UR13, 0x1, URZ ;  /* 0x000000010d0d7890 */ /* 0x000fe4000fffe0ff */
[----:B--2---:R-:W-:Y:S02]  /*3420*/  ULEA UR6, UR17, UR5, 0x3 ;  /* 0x0000000511067291 */ /* 0x004fe4000f8e18ff */
[----:B------:R-:W-:Y:S01]  /*3430*/  UISETP.NE.AND UP0, UPT, UR13, URZ, UPT ;  /* 0x000000ff0d00728c */ /* 0x000fe2000bf05270 */
[----:B---3--:R-:W-:Y:S10]  /*3440*/  @P2 BRA `(.L_x_60) ;  /* 0x00000000000c2947 */ /* 0x008ff40003800000 */
[----:B-1----:R-:W-:Y:S04]  /*3450*/  SHF.L.U32 R3, R8, 0x1f, RZ ;  /* 0x0000001f08037819 */ /* 0x002fe800000006ff */
[----:B------:R-:W1:Y:S02]  /*3460*/  SYNCS.PHASECHK.TRANS64.TRYWAIT P0, [UR6], R3 ;  /* 0x00000003ff0075a7 */ /* 0x000e640008001106 */
[----:B-1----:R-:W-:Y:S05]  /*3470*/  @!P0 BRA `(.L_x_61) ;  /* 0x00000044007c8947 */ /* 0x002fea0003800000 */
.L_x_60:
[----:B------:R-:W-:Y:S01]  /*3480*/  UISETP.NE.AND UP1, UPT, UR12, 0x1, UPT ;  /* 0x000000010c00788c */ /* 0x000fe2000bf25270 */
[----:B------:R-:W-:Y:S01]  /*3490*/  PLOP3.LUT P2, PT, PT, PT, PT, 0x80, 0x8 ;  /* 0x000000000008781c */ /* 0x000fe20003f4f070 */
[----:B------:R-:W-:Y:S02]  /*34a0*/  UIADD3 UR14, UPT, UPT, UR17, 0x1, URZ ;  /* 0x00000001110e7890 */ /* 0x000fe4000fffe0ff */
[----:B------:R-:W-:Y:S02]  /*34b0*/  ULEA UR28, UR17, UR11, 0xa ;  /* 0x0000000b111c7291 */ /* 0x000fe4000f8e50ff */
[----:B------:R-:W-:Y:S01]  /*34c0*/  UISETP.NE.AND UP2, UPT, UR14, 0x8, UPT ;  /* 0x000000080e00788c */ /* 0x000fe2000bf45270 */
[----:B------:R-:W-:Y:S01]  /*34d0*/  PLOP3.LUT P0, PT, PT, PT, UP1, 0x80, 0x8 ;  /* 0x000000000008781c */ /* 0x000fe20003f0f018 */
[----:B------:R-:W-:Y:S02]  /*34e0*/  UIADD3 UR40, UPT, UPT, UR28, 0x2, URZ ;  /* 0x000000021c287890 */ /* 0x000fe4000fffe0ff */
[----:B------:R-:W-:Y:S02]  /*34f0*/  USEL UR27, URZ, 0x1, UP2 ;  /* 0x00000001ff1b7887 */ /* 0x000fe40009000000 */
[----:B------:R-:W-:Y:S02]  /*3500*/  USEL UR14, UR14, URZ, UP2 ;  /* 0x000000ff0e0e7287 */ /* 0x000fe40009000000 */
[----:B------:R-:W-:Y:S02]  /*3510*/  UIADD3 UR36, UPT, UPT, UR28, 0x4, URZ ;  /* 0x000000041c247890 */ /* 0x000fe4000fffe0ff */
[----:B------:R-:W-:Y:S01]  /*3520*/  @UP1 ULEA UR26, UR14, UR5, 0x3 ;  /* 0x000000050e1a1291 */ /* 0x000fe2000f8e18ff */
[----:B------:R-:W-:Y:S01]  /*3530*/  LOP3.LUT R8, R8, UR27, RZ, 0x3c, !PT ;  /* 0x0000001b08087c12 */ /* 0x000fe2000f8e3cff */
[----:B------:R-:W-:Y:S02]  /*3540*/  UIADD3 UR32, UPT, UPT, UR28, 0x6, URZ ;  /* 0x000000061c207890 */ /* 0x000fe4000fffe0ff */
[----:B------:R-:W-:Y:S01]  /*3550*/  UIADD3 UR6, UPT, UPT, UR6, 0x40, URZ ;  /* 0x0000004006067890 */ /* 0x000fe2000fffe0ff */
[----:B-1----:R-:W-:Y:S01]  /*3560*/  @P0 SHF.L.U32 R0, R8, 0x1f, RZ ;  /* 0x0000001f08000819 */ /* 0x002fe200000006ff */
[----:B------:R-:W-:Y:S01]  /*3570*/  UIADD3 UR12, UPT, UPT, UR12, -0x1, URZ ;  /* 0xffffffff0c0c7890 */ /* 0x000fe2000fffe0ff */
[----:B------:R-:W-:Y:S02]  /*3580*/  UMOV UR29, 0x40004040 ;  /* 0x40004040001d7882 */ /* 0x000fe40000000000 */
[----:B------:R2:W3:Y:S01]  /*3590*/  @P0 SYNCS.PHASECHK.TRANS64.TRYWAIT P2, [UR26], R0 ;  /* 0x00000000ff0005a7 */ /* 0x0004e2000804111a */
[----:B------:R-:W-:Y:S01]  /*35a0*/  ULEA UR26, UR17, UR10, 0x9 ;  /* 0x0000000a111a7291 */ /* 0x000fe2000f8e48ff */
[----:B------:R-:W-:Y:S01]  /*35b0*/  UMOV UR27, 0x40004040 ;  /* 0x40004040001b7882 */ /* 0x000fe20000000000 */
[----:B------:R-:W-:Y:S02]  /*35c0*/  UMOV UR41, 0x40004040 ;  /* 0x4000404000297882 */ /* 0x000fe40000000000 */
[----:B------:R-:W-:Y:S02]  /*35d0*/  UIADD3 UR38, UPT, UPT, UR26, 0x2, URZ ;  /* 0x000000021a267890 */ /* 0x000fe4000fffe0ff */
[----:B------:R-:W-:Y:S02]  /*35e0*/  UIADD3 UR34, UPT, UPT, UR26, 0x4, URZ ;  /* 0x000000041a227890 */ /* 0x000fe4000fffe0ff */
[----:B------:R-:W-:Y:S01]  /*35f0*/  UIADD3 UR30, UPT, UPT, UR26, 0x6, URZ ;  /* 0x000000061a1e7890 */ /* 0x000fe2000fffe0ff */
[----:B------:R2:W-:Y:S01]  /*3600*/  UTCQMMA gdesc[UR26], gdesc[UR28], tmem[UR8], tmem[UR24], idesc[UR25], UP4 ;  /* 0x00ff181c1a0075ea */ /* 0x0005e2000a000308 */
[----:B------:R-:W-:Y:S01]  /*3610*/  UPLOP3.LUT UP4, UPT, UPT, UPT, UPT, 0x80, 0x8 ;  /* 0x000000000008789c */ /* 0x000fe20003f8f070 */
[----:B------:R-:W-:Y:S01]  /*3620*/  UMOV UR39, 0x40004040 ;  /* 0x4000404000277882 */ /* 0x000fe20000000000 */
[----:B------:R-:W-:Y:S01]  /*3630*/  UMOV UR37, 0x40004040 ;  /* 0x4000404000257882 */ /* 0x000fe20000000000 */
[----:B------:R2:W-:Y:S01]  /*3640*/  UTCQMMA gdesc[UR38], gdesc[UR40], tmem[UR8], tmem[UR22], idesc[UR23], UPT ;  /* 0x00ff1628260075ea */ /* 0x0005e2000b800308 */
[----:B------:R-:W-:Y:S01]  /*3650*/  UMOV UR35, 0x40004040 ;  /* 0x4000404000237882 */ /* 0x000fe20000000000 */
[----:B------:R-:W-:Y:S01]  /*3660*/  UMOV UR33, 0x40004040 ;  /* 0x4000404000217882 */ /* 0x000fe20000000000 */
[----:B------:R-:W-:Y:S01]  /*3670*/  UMOV UR31, 0x40004040 ;  /* 0x40004040001f7882 */ /* 0x000fe20000000000 */
[----:B------:R2:W-:Y:S01]  /*3680*/  UTCQMMA gdesc[UR34], gdesc[UR36], tmem[UR8], tmem[UR20], idesc[UR21], UPT ;  /* 0x00ff1424220075ea */ /* 0x0005e2000b800308 */
[----:B------:R2:W-:Y:S01]  /*3690*/  UTCQMMA gdesc[UR30], gdesc[UR32], tmem[UR8], tmem[UR18], idesc[UR19], UPT ;  /* 0x00ff12201e0075ea */ /* 0x0005e2000b800308 */
[----:B------:R2:W-:Y:S01]  /*36a0*/  UTCBAR [UR6], URZ ;  /* 0x000000ff060073e9 */ /* 0x0005e200080000ff */
[----:B------:R-:W-:Y:S01]  /*36b0*/  UMOV UR17, UR14 ;  /* 0x0000000e00117c82 */ /* 0x000fe20008000000 */
[----:B------:R-:W-:Y:S05]  /*36c0*/  BRA.U UP0, `(.L_x_62) ;  /* 0xfffffffd00507547 */ /* 0x000fea000b83ffff */
.L_x_59:
[----:B------:R-:W-:Y:S01]  /*36d0*/  UIADD3 UR15, UPT, UPT, UR15, 0x1, URZ ;  /* 0x000000010f0f7890 */ /* 0x000fe2000fffe0ff */
[C---:B------:R-:W-:Y:S01]  /*36e0*/  ISETP.NE.AND P0, PT, R10.reuse, 0x2, PT ;  /* 0x000000020a00780c */ /* 0x040fe20003f05270 */
[----:B------:R-:W-:Y:S02]  /*36f0*/  UIADD3 UR7, UPT, UPT, UR7, 0xd0, URZ ;  /* 0x000000d007077890 */ /* 0x000fe4000fffe0ff */
[----:B------:R-:W-:Y:S01]  /*3700*/  UISETP.NE.AND UP0, UPT, UR15, 0x4, UPT ;  /* 0x000000040f00788c */ /* 0x000fe2000bf05270 */
[----:B-12---:R-:W-:Y:S02]  /*3710*/  SEL R0, RZ, 0x1, P0 ;  /* 0x00000001ff007807 */ /* 0x006fe40000000000 */
[----:B------:R-:W-:Y:S01]  /*3720*/  SEL R10, R10, RZ, P0 ;  /* 0x000000ff0a0a7207 */ /* 0x000fe20000000000 */
[----:B------:R-:W-:Y:S01]  /*3730*/  USEL UR6, URZ, 0x1, UP0 ;  /* 0x00000001ff067887 */ /* 0x000fe20008000000 */
[----:B------:R-:W-:Y:S01]  /*3740*/  LOP3.LUT R9, R9, R0, RZ, 0x3c, !PT ;  /* 0x0000000009097212 */ /* 0x000fe200078e3cff */
[----:B------:R-:W-:Y:S01]  /*3750*/  USEL UR15, UR15, URZ, UP0 ;  /* 0x000000ff0f0f7287 */ /* 0x000fe20008000000 */
[----:B------:R1:W-:Y:S03]  /*3760*/  UTCBAR [UR7], URZ ;  /* 0x000000ff070073e9 */ /* 0x0003e600080000ff */
[----:B------:R-:W-:Y:S01]  /*3770*/  LOP3.LUT R11, R11, UR6, RZ, 0x3c, !PT ;  /* 0x000000060b0b7c12 */ /* 0x000fe2000f8e3cff */
[----:B------:R-:W-:Y:S07]  /*3780*/  @P1 BRA `(.L_x_63) ;  /* 0xfffffff800881947 */ /* 0x000fee000383ffff */
[----:B------:R-:W2:Y:S01]  /*3790*/  S2UR UR4, SR_CgaCtaId ;  /* 0x00000000000479c3 */ /* 0x000ea20000008800 */
[----:B------:R-:W-:Y:S01]  /*37a0*/  ELECT P0, URZ, PT ;  /* 0x0000000000ff782f */ /* 0x000fe20003800000 */
[----:B------:R-:W-:Y:S01]  /*37b0*/  IMAD.MOV.U32 R0, RZ, RZ, 0x1 ;  /* 0x00000001ff007424 */ /* 0x000fe200078e00ff */
[----:B------:R-:W-:Y:S01]  /*37c0*/  UIADD3 UR5, UPT, UPT, UR5, 0xf0, URZ ;  /* 0x000000f005057890 */ /* 0x000fe2000fffe0ff */
[----:B------:R-:W-:Y:S01]  /*37d0*/  SHF.L.U32 R3, R11, 0x1f, RZ ;  /* 0x0000001f0b037819 */ /* 0x000fe200000006ff */
[----:B------:R-:W-:-:S03]  /*37e0*/  UMOV UR6, 0x40 ;  /* 0x0000004000067882 */ /* 0x000fc60000000000 */
[----:B------:R-:W-:Y:S01]  /*37f0*/  UVIRTCOUNT.DEALLOC.SMPOOL 0x80 ;  /* 0x000000800000784c */ /* 0x000fe20000000000 */
[----:B--2---:R-:W-:Y:S02]  /*3800*/  ULEA UR4, UR4, UR6, 0x18 ;  /* 0x0000000604047291 */ /* 0x004fe4000f8ec0ff */
[----:B------:R-:W-:-:S07]  /*3810*/  ULEA UR6, UR15, UR5, 0x3 ;  /* 0x000000050f067291 */ /* 0x000fce000f8e18ff */
[----:B------:R2:W-:Y:S02]  /*3820*/  @P0 STS.U8 [UR4+0x1c], R0 ;  /* 0x00001c00ff000988 */ /* 0x0005e40008000004 */
[----:B------:R-:W4:Y:S02]  /*3830*/  SYNCS.PHASECHK.TRANS64.TRYWAIT P0, [UR6], R3 ;  /* 0x00000003ff0075a7 */ /* 0x000f240008001106 */
[----:B--2-4-:R-:W-:Y:S05]  /*3840*/  @!P0 BRA `(.L_x_64) ;  /* 0x0000004000a08947 */ /* 0x014fea0003800000 */
.L_x_137:
[----:B-1----:R-:W-:-:S04]  /*3850*/  UIADD3 UR7, UPT, UPT, UR15, 0x1, URZ ;  /* 0x000000010f077890 */ /* 0x002fc8000fffe0ff */
[----:B------:R-:W-:-:S04]  /*3860*/  UISETP.NE.AND UP0, UPT, UR7, 0x4, UPT ;  /* 0x000000040700788c */ /* 0x000fc8000bf05270 */
[----:B------:R-:W-:Y:S02]  /*3870*/  USEL UR8, URZ, 0x1, UP0 ;  /* 0x00000001ff087887 */ /* 0x000fe40008000000 */
[----:B------:R-:W-:-:S04]  /*3880*/  USEL UR7, UR7, URZ, UP0 ;  /* 0x000000ff07077287 */ /* 0x000fc80008000000 */
[----:B------:R-:W-:Y:S01]  /*3890*/  ULEA UR6, UR7, UR5, 0x3 ;  /* 0x0000000507067291 */ /* 0x000fe2000f8e18ff */
[----:B------:R-:W-:-:S04]  /*38a0*/  LOP3.LUT R2, R11, UR8, RZ, 0x3c, !PT ;  /* 0x000000080b027c12 */ /* 0x000fc8000f8e3cff */
[----:B--2---:R-:W-:-:S04]  /*38b0*/  SHF.L.U32 R3, R2, 0x1f, RZ ;  /* 0x0000001f02037819 */ /* 0x004fc800000006ff */
[----:B------:R-:W1:Y:S02]  /*38c0*/  SYNCS.PHASECHK.TRANS64.TRYWAIT P0, [UR6], R3 ;  /* 0x00000003ff0075a7 */ /* 0x000e640008001106 */
[----:B-1----:R-:W-:Y:S05]  /*38d0*/  @!P0 BRA `(.L_x_65) ;  /* 0x0000004000948947 */ /* 0x002fea0003800000 */
.L_x_139:
        /* <DEDUP_REMOVED lines=9> */
.L_x_141:
[----:B------:R-:W-:-:S04]  /*3970*/  UIADD3 UR7, UPT, UPT, UR7, 0x1, URZ ;  /* 0x0000000107077890 */ /* 0x000fc8000fffe0ff */
[----:B------:R-:W-:-:S04]  /*3980*/  UISETP.NE.AND UP0, UPT, UR7, 0x4, UPT ;  /* 0x000000040700788c */ /* 0x000fc8000bf05270 */
[----:B------:R-:W-:Y:S02]  /*3990*/  USEL UR6, URZ, 0x1, UP0 ;  /* 0x00000001ff067887 */ /* 0x000fe40008000000 */
[----:B------:R-:W-:-:S04]  /*39a0*/  USEL UR7, UR7, URZ, UP0 ;  /* 0x000000ff07077287 */ /* 0x000fc80008000000 */
[----:B------:R-:W-:Y:S01]  /*39b0*/  ULEA UR7, UR7, UR5, 0x3 ;  /* 0x0000000507077291 */ /* 0x000fe2000f8e18ff */
[----:B-1----:R-:W-:-:S04]  /*39c0*/  LOP3.LUT R3, R2, UR6, RZ, 0x3c, !PT ;  /* 0x0000000602037c12 */ /* 0x002fc8000f8e3cff */
[----:B------:R-:W-:-:S04]  /*39d0*/  SHF.L.U32 R3, R3, 0x1f, RZ ;  /* 0x0000001f03037819 */ /* 0x000fc800000006ff */
[----:B------:R-:W1:Y:S02]  /*39e0*/  SYNCS.PHASECHK.TRANS64.TRYWAIT P0, [UR7], R3 ;  /* 0x00000003ff0075a7 */ /* 0x000e640008001107 */
[----:B-1----:R-:W-:Y:S05]  /*39f0*/  @!P0 BRA `(.L_x_67) ;  /* 0x00000040007c8947 */ /* 0x002fea0003800000 */
.L_x_143:
[----:B------:R-:W-:Y:S01]  /*3a00*/  NOP ;  /* 0x0000000000007918 */ /* 0x000fe20000000000 */
[----:B-1----:R-:W1:Y:S01]  /*3a10*/  LDS R0, [UR4+0x14] ;  /* 0x00001404ff007984 */ /* 0x002e620008000800 */
[----:B------:R-:W-:Y:S01]  /*3a20*/  ULOP3.LUT UR6, UR16, 0xffff, URZ, 0xc0, !UPT ;  /* 0x0000ffff10067892 */ /* 0x000fe2000f8ec0ff */
[----:B------:R-:W-:Y:S01]  /*3a30*/  UMOV UR8, 0xffff ;  /* 0x0000ffff00087882 */ /* 0x000fe20000000000 */
[----:B------:R-:W-:Y:S02]  /*3a40*/  UMOV UR5, 0x1 ;  /* 0x0000000100057882 */ /* 0x000fe40000000000 */
[----:B------:R-:W-:-:S04]  /*3a50*/  USHF.R.U32.HI UR6, URZ, 0x5, UR6 ;  /* 0x00000005ff067899 */ /* 0x000fc80008011606 */
[----:B------:R-:W-:Y:S02]  /*3a60*/  USHF.L.U32 UR8, UR8, UR6, URZ ;  /* 0x0000000608087299 */ /* 0x000fe400080006ff */
[----:B------:R-:W-:-:S04]  /*3a70*/  USHF.L.U32 UR5, UR5, UR6, URZ ;  /* 0x0000000605057299 */ /* 0x000fc800080006ff */
[----:B-1----:R-:W-:-:S04]  /*3a80*/  LOP3.LUT R0, R0, UR8, RZ, 0xc0, !PT ;  /* 0x0000000800007c12 */ /* 0x002fc8000f8ec0ff */
[----:B------:R-:W-:-:S13]  /*3a90*/  ISETP.NE.AND P0, PT, R0, UR8, PT ;  /* 0x0000000800007c0c */ /* 0x000fda000bf05270 */
[----:B------:R-:W-:Y:S05]  /*3aa0*/  @P0 BRA `(.L_x_68) ;  /* 0x0000000000580947 */ /* 0x000fea0003800000 */
[----:B------:R-:W1:Y:S02]  /*3ab0*/  LDS R0, [UR4+0x18] ;  /* 0x00001804ff007984 */ /* 0x000e640008000800 */
[----:B-1----:R-:W-:-:S04]  /*3ac0*/  LOP3.LUT R0, R0, UR5, RZ, 0xc0, !PT ;  /* 0x0000000500007c12 */ /* 0x002fc8000f8ec0ff */
[----:B------:R-:W-:-:S13]  /*3ad0*/  ISETP.NE.AND P0, PT, R0, UR5, PT ;  /* 0x0000000500007c0c */ /* 0x000fda000bf05270 */
[----:B------:R-:W-:Y:S05]  /*3ae0*/  @P0 BRA `(.L_x_69) ;  /* 0x00000000003c0947 */ /* 0x000fea0003800000 */
[----:B------:R-:W1:Y:S01]  /*3af0*/  S2R R2, SR_LANEID ;  /* 0x0000000000027919 */ /* 0x000e620000000000 */
[----:B------:R-:W-:Y:S01]  /*3b00*/  ULOP3.LUT UR8, URZ, UR8, URZ, 0x33, !UPT ;  /* 0x00000008ff087292 */ /* 0x000fe2000f8e33ff */
[----:B------:R-:W-:Y:S01]  /*3b10*/  LOP3.LUT R4, RZ, UR5, RZ, 0x33, !PT ;  /* 0x00000005ff047c12 */ /* 0x000fe2000f8e33ff */
[----:B------:R-:W-:Y:S02]  /*3b20*/  VOTEU.ANY UR7, UPT, PT ;  /* 0x0000000000077886 */ /* 0x000fe400038e0100 */
[----:B------:R-:W-:Y:S01]  /*3b30*/  UFLO.U32 UR7, UR7 ;  /* 0x00000007000772bd */ /* 0x000fe200080e0000 */
[----:B------:R-:W2:Y:S01]  /*3b40*/  REDUX UR5, R4 ;  /* 0x00000000040573c4 */ /* 0x000ea20000000000 */
[----:B------:R-:W-:-:S06]  /*3b50*/  IMAD.U32 R0, RZ, RZ, UR8 ;  /* 0x00000008ff007e24 */ /* 0x000fcc000f8e00ff */
[----:B------:R4:W-:Y:S01]  /*3b60*/  UTCATOMSWS.AND URZ, UR8 ;  /* 0x0000000800ff79e3 */ /* 0x0009e20008000000 */
[----:B------:R-:W3:Y:S01]  /*3b70*/  REDUX UR6, R0 ;  /* 0x00000000000673c4 */ /* 0x000ee20000000000 */
[----:B-1----:R-:W-:Y:S01]  /*3b80*/  ISETP.EQ.U32.AND P0, PT, R2, UR7, PT ;  /* 0x0000000702007c0c */ /* 0x002fe2000bf02070 */
[----:B--2---:R-:W-:Y:S01]  /*3b90*/  IMAD.U32 R2, RZ, RZ, UR5 ;  /* 0x00000005ff027e24 */ /* 0x004fe2000f8e00ff */
[----:B---3--:R-:W-:-:S11]  /*3ba0*/  MOV R3, UR6 ;  /* 0x0000000600037c02 */ /* 0x008fd60008000f00 */
[----:B------:R4:W-:Y:S04]  /*3bb0*/  @P0 ATOMS.AND RZ, [UR4+0x14], R3 ;  /* 0x00001403ffff098c */ /* 0x0009e8000a800004 */
[----:B------:R4:W-:Y:S01]  /*3bc0*/  @P0 ATOMS.AND RZ, [UR4+0x18], R2 ;  /* 0x00001802ffff098c */ /* 0x0009e2000a800004 */
[----:B------:R-:W-:Y:S05]  /*3bd0*/  BRA `(.L_x_70) ;  /* 0x0000000000147947 */ /* 0x000fea0003800000 */
.L_x_69:
[----:B------:R-:W-:Y:S02]  /*3be0*/  MOV R2, 0x3c00 ;  /* 0x00003c0000027802 */ /* 0x000fe40000000f00 */
[----:B---3-5:R-:W-:Y:S05]  /*3bf0*/  CALL.REL.NOINC `($__internal_0_$__cuda_sm10x_tcgen05_guardrail_trap_col_being_dealloced_not_returned_by_alloc) ;  /* 0x0000004000d87944 */ /* 0x028fea0003c00000 */
[----:B------:R-:W-:Y:S05]  /*3c00*/  BRA `(.L_x_70) ;  /* 0x0000000000087947 */ /* 0x000fea0003800000 */
.L_x_68:
[----:B------:R-:W-:Y:S02]  /*3c10*/  MOV R2, 0x3c30 ;  /* 0x00003c3000027802 */ /* 0x000fe40000000f00 */
[----:B---3-5:R-:W-:Y:S05]  /*3c20*/  CALL.REL.NOINC `($__internal_2_$__cuda_sm10x_tcgen05_guardrail_trap_unallocated_columns_being_dealloced) ;  /* 0x0000004000e47944 */ /* 0x028fea0003c00000 */
.L_x_70:
[----:B------:R-:W-:Y:S01]  /*3c30*/  NOP ;  /* 0x0000000000007918 */ /* 0x000fe20000000000 */
[----:B----4-:R-:W-:Y:S05]  /*3c40*/  EXIT ;  /* 0x000000000000794d */ /* 0x010fea0003800000 */
.L_x_52:
[----:B------:R-:W-:-:S09]  /*3c50*/  UISETP.NE.OR UP2, UPT, UR8, 0x3, !UP2 ;  /* 0x000000030800788c */ /* 0x000fd2000d745670 */
[----:B------:R-:W-:Y:S05]  /*3c60*/  BRA.U UP2, `(.L_x_71) ;  /* 0x0000000d02407547 */ /* 0x000fea000b800000 */
[----:B------:R-:W1:Y:S01]  /*3c70*/  LDC R0, c[0x0][0xb30] ;  /* 0x0002cc00ff007b82 */ /* 0x000e620000000800 */
[----:B------:R-:W2:Y:S01]  /*3c80*/  LDCU.64 UR8, c[0x0][0x888] ;  /* 0x00011100ff0877ac */ /* 0x000ea20008000a00 */
[----:B------:R-:W-:Y:S02]  /*3c90*/  HFMA2 R29, -RZ, RZ, 0, 0 ;  /* 0x00000000ff1d7431 */ /* 0x000fe400000001ff */
[----:B------:R-:W-:Y:S01]  /*3ca0*/  IMAD.MOV.U32 R31, RZ, RZ, 0x1 ;  /* 0x00000001ff1f7424 */ /* 0x000fe200078e00ff */
[----:B------:R-:W-:Y:S01]  /*3cb0*/  MOV R23, 0x1000 ;  /* 0x0000100000177802 */ /* 0x000fe20000000f00 */
[----:B------:R-:W4:Y:S01]  /*3cc0*/  LDCU.64 UR4, c[0x0][0x890] ;  /* 0x00011200ff0477ac */ /* 0x000f220008000a00 */
[----:B------:R-:W-:Y:S01]  /*3cd0*/  IMAD.MOV.U32 R30, RZ, RZ, RZ ;  /* 0x000000ffff1e7224 */ /* 0x000fe200078e00ff */
[----:B------:R-:W3:Y:S01]  /*3ce0*/  LDC R19, c[0x0][0x370] ;  /* 0x0000dc00ff137b82 */ /* 0x000ee20000000800 */
[----:B------:R-:W-:Y:S01]  /*3cf0*/  UMOV UR7, 0x400 ;  /* 0x0000040000077882 */ /* 0x000fe20000000000 */
[----:B------:R-:W-:-:S02]  /*3d00*/  UPLOP3.LUT UP1, UPT, UPT, UPT, UPT, 0x40, 0x4 ;  /* 0x000000000004789c */ /* 0x000fc40003f2e870 */
[----:B------:R-:W-:-:S04]  /*3d10*/  ULEA UR7, UR37, UR7, 0x18 ;  /* 0x0000000725077291 */ /* 0x000fc8000f8ec0ff */
[----:B------:R-:W3:Y:S01]  /*3d20*/  LDC R2, c[0x0][0xb0c] ;  /* 0x0002c300ff027b82 */ /* 0x000ee20000000800 */
[----:B------:R-:W-:Y:S02]  /*3d30*/  UIADD3 UR13, UPT, UPT, UR7, 0x88, URZ ;  /* 0x00000088070d7890 */ /* 0x000fe4000fffe0ff */
[----:B--2---:R-:W-:Y:S02]  /*3d40*/  UISETP.NE.U32.AND UP2, UPT, UR8, URZ, UPT ;  /* 0x000000ff0800728c */ /* 0x004fe4000bf45070 */
[----:B------:R-:W-:Y:S02]  /*3d50*/  UIADD3 UR17, UPT, UPT, UR7, 0x80, URZ ;  /* 0x0000008007117890 */ /* 0x000fe4000fffe0ff */
[----:B----4-:R-:W-:Y:S01]  /*3d60*/  UISETP.NE.U32.AND UP3, UPT, UR4, URZ, UPT ;  /* 0x000000ff0400728c */ /* 0x010fe2000bf65070 */
[----:B------:R-:W2:Y:S01]  /*3d70*/  LDC R18, c[0x0][0xb20] ;  /* 0x0002c800ff127b82 */ /* 0x000ea20000000800 */
[----:B-1----:R-:W-:Y:S01]  /*3d80*/  ISETP.NE.AND P1, PT, R0, 0x1, PT ;  /* 0x000000010000780c */ /* 0x002fe20003f25270 */
[----:B------:R-:W-:-:S02]  /*3d90*/  UISETP.NE.AND.EX UP2, UPT, UR9, URZ, UPT, UP2 ;  /* 0x000000ff0900728c */ /* 0x000fc4000bf45320 */
[----:B------:R-:W-:Y:S02]  /*3da0*/  UPRMT UR13, UR37, 0x654, UR13 ;  /* 0x00000654250d7896 */ /* 0x000fe4000800000d */
[----:B------:R-:W-:Y:S02]  /*3db0*/  UISETP.NE.AND.EX UP3, UPT, UR5, URZ, UPT, UP3 ;  /* 0x000000ff0500728c */ /* 0x000fe4000bf65330 */
[----:B------:R-:W1:Y:S08]  /*3dc0*/  LDC.64 R32, c[0x0][0x348] ;  /* 0x0000d200ff207b82 */ /* 0x000e700000000a00 */
[----:B------:R-:W4:Y:S08]  /*3dd0*/  LDC.64 R16, c[0x0][0xb10] ;  /* 0x0002c400ff107b82 */ /* 0x000f300000000a00 */
[----:B------:R-:W1:Y:S08]  /*3de0*/  LDC.64 R6, c[0x0][0xb18] ;  /* 0x0002c600ff067b82 */ /* 0x000e700000000a00 */
[----:B------:R-:W1:Y:S08]  /*3df0*/  LDC.64 R4, c[0x0][0xb28] ;  /* 0x0002ca00ff047b82 */ /* 0x000e700000000a00 */
[----:B--23--:R-:W1:Y:S02]  /*3e00*/  LDC R22, c[0x0][0x374] ;  /* 0x0000dd00ff167b82 */ /* 0x00ce640000000800 */
.L_x_80:
[C---:B------:R-:W-:Y:S02]  /*3e10*/  LEA R0, R30.reuse, UR7, 0x3 ;  /* 0x000000071e007c11 */ /* 0x040fe4000f8e18ff */
[----:B------:R-:W-:Y:S02]  /*3e20*/  SHF.L.U32 R3, R29, 0x1f, RZ ;  /* 0x0000001f1d037819 */ /* 0x000fe400000006ff */
[----:B------:R-:W-:Y:S02]  /*3e30*/  LEA R24, R30, UR7, 0x4 ;  /* 0x000000071e187c11 */ /* 0x000fe4000f8e20ff */
[----:B--2---:R-:W2:Y:S02]  /*3e40*/  SYNCS.PHASECHK.TRANS64.TRYWAIT P0, [R0+URZ+0xb0], R3 ;  /* 0x0000b003000075a7 */ /* 0x004ea400080011ff */
[----:B--2---:R-:W-:Y:S05]  /*3e50*/  @!P0 BRA `(.L_x_72) ;  /* 0x0000003c007c8947 */ /* 0x004fea0003800000 */
.L_x_144:
[----:B------:R-:W-:Y:S01]  /*3e60*/  ISETP.GE.AND P0, PT, R40, 0x1, PT ;  /* 0x000000012800780c */ /* 0x000fe20003f06270 */
[----:B------:R-:W3:Y:S01]  /*3e70*/  LDS.128 R24, [R24+0x140] ;  /* 0x0001400018187984 */ /* 0x000ee20000000c00 */
[----:B--2---:R-:W-:Y:S01]  /*3e80*/  VIADD R0, R0, 0xc0 ;  /* 0x000000c000007836 */ /* 0x004fe20000000000 */
[----:B------:R-:W-:Y:S01]  /*3e90*/  @!PT LDS RZ, [RZ] ;  /* 0x00000000fffff984 */ /* 0x000fe20000000800 */
[----:B------:R-:W-:Y:S01]  /*3ea0*/  @!PT LDS RZ, [RZ] ;  /* 0x00000000fffff984 */ /* 0x000fe20000000800 */
[----:B------:R-:W-:Y:S01]  /*3eb0*/  @!PT LDS RZ, [RZ] ;  /* 0x00000000fffff984 */ /* 0x000fe20000000800 */
[----:B------:R-:W-:Y:S01]  /*3ec0*/  @!PT LDS RZ, [RZ] ;  /* 0x00000000fffff984 */ /* 0x000fe20000000800 */
[----:B------:R2:W-:Y:S06]  /*3ed0*/  MEMBAR.ALL.CTA ;  /* 0x0000000000007992 */ /* 0x0005ec0000008000 */
[----:B--2---:R-:W2:Y:S01]  /*3ee0*/  FENCE.VIEW.ASYNC.S ;  /* 0x00000000000073c6 */ /* 0x004ea20000000000 */
[----:B------:R-:W-:Y:S04]  /*3ef0*/  PRMT R0, RZ, 0x654, R0 ;  /* 0x00000654ff007816 */ /* 0x000fe80000000000 */
[----:B--2---:R2:W-:Y:S01]  /*3f00*/  SYNCS.ARRIVE.TRANS64.RED.A1T0 RZ, [R0+URZ], RZ ;  /* 0x000000ff00ff79a7 */ /* 0x0045e200081004ff */
[----:B---3--:R-:W-:Y:S11]  /*3f10*/  LOP3.LUT P3, RZ, R26, 0x1, RZ, 0xc0, !PT ;  /* 0x000000011aff7812 */ /* 0x008ff6000786c0ff */
[----:B------:R-:W-:Y:S02]  /*3f20*/  @!UPT UIADD3 URZ, UPT, UPT, URZ, URZ, URZ ;  /* 0x000000fffffff290 */ /* 0x000fe4000fffe0ff */
[----:B------:R-:W-:Y:S02]  /*3f30*/  @P3 MOV R13, R24 ;  /* 0x00000018000d3202 */ /* 0x000fe40000000f00 */
[----:B------:R-:W-:Y:S01]  /*3f40*/  @P3 LOP3.LUT R8, R25, 0xffff, RZ, 0xc0, !PT ;  /* 0x0000ffff19083812 */ /* 0x000fe200078ec0ff */
[----:B--2---:R-:W-:Y:S06]  /*3f50*/  @!P0 BRA `(.L_x_73) ;  /* 0x0000000000a48947 */ /* 0x004fec0003800000 */
[----:B-1----:R-:W-:Y:S01]  /*3f60*/  IMAD.HI.U32 R35, R22, R7, RZ ;  /* 0x0000000716237227 */ /* 0x002fe200078e00ff */
[----:B------:R-:W-:Y:S02]  /*3f70*/  ISETP.NE.AND P0, PT, R6, 0x1, PT ;  /* 0x000000010600780c */ /* 0x000fe40003f05270 */
[----:B------:R-:W-:Y:S01]  /*3f80*/  ISETP.NE.AND P2, PT, R40, 0x1, PT ;  /* 0x000000012800780c */ /* 0x000fe20003f45270 */
[----:B----4-:R-:W-:Y:S01]  /*3f90*/  IMAD.HI.U32 R34, R19, R16, RZ ;  /* 0x0000001013227227 */ /* 0x010fe200078e00ff */
[----:B------:R-:W-:Y:S02]  /*3fa0*/  SHF.R.U32.HI R35, RZ, R18, R35 ;  /* 0x00000012ff237219 */ /* 0x000fe40000011623 */
[----:B------:R-:W-:Y:S01]  /*3fb0*/  ISETP.NE.AND P4, PT, R2, 0x1, PT ;  /* 0x000000010200780c */ /* 0x000fe20003f85270 */
[----:B------:R-:W-:Y:S01]  /*3fc0*/  IMAD.HI.U32 R36, R13, R16, RZ ;  /* 0x000000100d247227 */ /* 0x000fe200078e00ff */
[----:B------:R-:W-:Y:S02]  /*3fd0*/  SHF.R.U32.HI R34, RZ, R17, R34 ;  /* 0x00000011ff227219 */ /* 0x000fe40000011622 */
[----:B------:R-:W-:Y:S01]  /*3fe0*/  SEL R3, R22, R35, !P0 ;  /* 0x0000002316037207 */ /* 0x000fe20004000000 */
[C---:B------:R-:W-:Y:S01]  /*3ff0*/  IMAD.HI.U32 R35, R8.reuse, R7, RZ ;  /* 0x0000000708237227 */ /* 0x040fe200078e00ff */
[----:B------:R-:W-:Y:S02]  /*4000*/  SEL R11, R19, R34, !P4 ;  /* 0x00000022130b7207 */ /* 0x000fe40006000000 */
[----:B------:R-:W-:Y:S01]  /*4010*/  SHF.R.U32.HI R36, RZ, R17, R36 ;  /* 0x00000011ff247219 */ /* 0x000fe20000011624 */
[----:B------:R-:W-:Y:S01]  /*4020*/  IMAD.HI.U32 R38, R3, R4, RZ ;  /* 0x0000000403267227 */ /* 0x000fe200078e00ff */
[----:B------:R-:W-:Y:S03]  /*4030*/  SHF.R.U32.HI R35, RZ, R18, R35 ;  /* 0x00000012ff237219 */ /* 0x000fe60000011623 */
[----:B------:R-:W-:Y:S01]  /*4040*/  IMAD.HI.U32 R34, R11, R4, RZ ;  /* 0x000000040b227227 */ /* 0x000fe200078e00ff */
[----:B------:R-:W-:Y:S02]  /*4050*/  @P2 SHF.R.U32.HI R3, RZ, R5, R38 ;  /* 0x00000005ff032219 */ /* 0x000fe40000011626 */
[----:B------:R-:W-:Y:S02]  /*4060*/  SEL R9, R8, R35, !P0 ;  /* 0x0000002308097207 */ /* 0x000fe40004000000 */
[----:B------:R-:W-:Y:S01]  /*4070*/  @P2 SHF.R.U32.HI R11, RZ, R5, R34 ;  /* 0x00000005ff0b2219 */ /* 0x000fe20000011622 */
[C---:B------:R-:W-:Y:S01]  /*4080*/  IMAD R10, R40.reuse, R3, RZ ;  /* 0x00000003280a7224 */ /* 0x040fe200078e02ff */
[----:B------:R-:W-:Y:S01]  /*4090*/  SEL R3, R13, R36, !P4 ;  /* 0x000000240d037207 */ /* 0x000fe20006000000 */
[C---:B------:R-:W-:Y:S03]  /*40a0*/  IMAD.HI.U32 R14, R9.reuse, R4, RZ ;  /* 0x00000004090e7227 */ /* 0x040fe600078e00ff */
[----:B------:R-:W-:Y:S01]  /*40b0*/  ISETP.GE.AND P0, PT, R9, R10, PT ;  /* 0x0000000a0900720c */ /* 0x000fe20003f06270 */
[C---:B------:R-:W-:Y:S01]  /*40c0*/  IMAD R12, R40.reuse, R11, RZ ;  /* 0x0000000b280c7224 */ /* 0x040fe200078e02ff */
[-C--:B------:R-:W-:Y:S04]  /*40d0*/  SHF.R.U32.HI R14, RZ, R5.reuse, R14 ;  /* 0x00000005ff0e7219 */ /* 0x080fe8000001160e */
[----:B------:R-:W-:Y:S02]  /*40e0*/  ISETP.GE.OR P0, PT, R3, R12, P0 ;  /* 0x0000000c0300720c */ /* 0x000fe40000706670 */
[----:B------:R-:W-:Y:S05]  /*40f0*/  SEL R15, R9, R14, !P2 ;  /* 0x0000000e090f7207 */ /* 0x000fea0005000000 */
[----:B------:R-:W-:Y:S04]  /*4100*/  IMAD.MOV R14, RZ, RZ, -R15 ;  /* 0x000000ffff0e7224 */ /* 0x000fe800078e0a0f */
[----:B------:R-:W-:Y:S02]  /*4110*/  IMAD R14, R40, R14, R9 ;  /* 0x0000000e280e7224 */ /* 0x000fe400078e0209 */
[C---:B------:R-:W-:Y:S05]  /*4120*/  @!P0 IMAD.HI.U32 R10, R3.reuse, R4, RZ ;  /* 0x00000004030a8227 */ /* 0x040fea00078e00ff */
[----:B------:R-:W-:Y:S04]  /*4130*/  @!P0 SHF.R.U32.HI R10, RZ, R5, R10 ;  /* 0x00000005ff0a8219 */ /* 0x000fe8000001160a */
[----:B------:R-:W-:Y:S01]  /*4140*/  @!P0 SEL R0, R3, R10, !P2 ;  /* 0x0000000a03008207 */ /* 0x000fe20005000000 */
[----:B------:R-:W-:Y:S03]  /*4150*/  IMAD.MOV R10, RZ, RZ, -R3 ;  /* 0x000000ffff0a7224 */ /* 0x000fe600078e0a03 */
[----:B------:R-:W-:Y:S01]  /*4160*/  @!P0 IADD3 R15, PT, PT, R15, -R0, RZ ;  /* 0x800000000f0f8210 */ /* 0x000fe20007ffe0ff */
[----:B------:R-:W-:Y:S01]  /*4170*/  @!P0 IMAD R0, R11, R14, R0 ;  /* 0x0000000e0b008224 */ /* 0x000fe200078e0200 */
[----:B------:R-:W-:Y:S01]  /*4180*/  IADD3 R11, PT, PT, -R9, RZ, RZ ;  /* 0x000000ff090b7210 */ /* 0x000fe20007ffe1ff */
[----:B------:R-:W-:Y:S02]  /*4190*/  IMAD R13, R2, R10, R13 ;  /* 0x0000000a020d7224 */ /* 0x000fe400078e020d */
[----:B------:R-:W-:Y:S02]  /*41a0*/  @!P0 IMAD R9, R15, R40, R3 ;  /* 0x000000280f098224 */ /* 0x000fe400078e0203 */
[----:B------:R-:W-:Y:S02]  /*41b0*/  @!P0 IMAD.MOV.U32 R3, RZ, RZ, R0 ;  /* 0x000000ffff038224 */ /* 0x000fe400078e0000 */
[----:B------:R-:W-:Y:S02]  /*41c0*/  IMAD R8, R6, R11, R8 ;  /* 0x0000000b06087224 */ /* 0x000fe400078e0208 */
[----:B------:R-:W-:Y:S02]  /*41d0*/  IMAD R13, R3, R2, R13 ;  /* 0x00000002030d7224 */ /* 0x000fe400078e020d */
[----:B------:R-:W-:Y:S02]  /*41e0*/  IMAD R8, R9, R6, R8 ;  /* 0x0000000609087224 */ /* 0x000fe400078e0208 */
.L_x_73:
[----:B------:R-:W-:Y:S05]  /*41f0*/  BRA.U UP1, `(.L_x_74) ;  /* 0x0000000101107547 */ /* 0x000fea000b800000 */
[----:B------:R-:W-:Y:S04]  /*4200*/  MOV R0, UR6 ;  /* 0x0000000600007c02 */ /* 0x000fe80008000f00 */
[----:B------:R-:W-:Y:S04]  /*4210*/  SHF.L.U32 R3, R0, 0x1f, RZ ;  /* 0x0000001f00037819 */ /* 0x000fe800000006ff */
[----:B------:R-:W2:Y:S02]  /*4220*/  SYNCS.PHASECHK.TRANS64.TRYWAIT P0, [UR7+0xa8], R3 ;  /* 0x0000a803ff0075a7 */ /* 0x000ea40008001107 */
[----:B--2---:R-:W-:Y:S05]  /*4230*/  @!P0 BRA `(.L_x_75) ;  /* 0x0000003800988947 */ /* 0x004fea0003800000 */
.L_x_74:
[----:B------:R-:W-:Y:S02]  /*4240*/  R2UR UR19, R21 ;  /* 0x00000000151372ca */ /* 0x000fe400000e0000 */
[----:B------:R-:W-:Y:S02]  /*4250*/  R2UR UR18, R20 ;  /* 0x00000000141272ca */ /* 0x000fe400000e0000 */
[----:B------:R-:W-:Y:S02]  /*4260*/  ISETP.NE.U32.AND P2, PT, RZ, UR4, PT ;  /* 0x00000004ff007c0c */ /* 0x000fe4000bf45070 */
[----:B------:R-:W-:Y:S02]  /*4270*/  SHF.L.U32 R12, R31, 0x1f, RZ ;  /* 0x0000001f1f0c7819 */ /* 0x000fe400000006ff */
[----:B------:R-:W-:Y:S05]  /*4280*/  ISETP.NE.AND.EX P2, PT, RZ, UR5, PT, P2 ;  /* 0x00000005ff007c0c */ /* 0x000fea000bf45320 */
[----:B------:R-:W-:Y:S02]  /*4290*/  USHF.L.U32 UR19, UR19, 0x6, URZ ;  /* 0x0000000613137899 */ /* 0x000fe400080006ff */
[----:B------:R-:W-:Y:S01]  /*42a0*/  USHF.L.U32 UR18, UR18, 0x7, URZ ;  /* 0x0000000712127899 */ /* 0x000fe200080006ff */
[----:B------:R-:W-:Y:S11]  /*42b0*/  BRA.U !UP3, `(.L_x_76) ;  /* 0x000000010b347547 */ /* 0x000ff6000b800000 */
[----:B------:R-:W-:Y:S01]  /*42c0*/  UPLOP3.LUT UP0, UPT, UPT, UPT, UP2, 0x80, 0x8 ;  /* 0x000000000008789c */ /* 0x000fe20003f0f020 */
[----:B--2---:R-:W-:Y:S02]  /*42d0*/  HFMA2 R0, -RZ, RZ, 0, 5.9604644775390625e-08 ;  /* 0x00000001ff007431 */ /* 0x004fe400000001ff */
[----:B------:R-:W-:Y:S03]  /*42e0*/  IMAD.MOV.U32 R95, RZ, RZ, 0x1 ;  /* 0x00000001ff5f7424 */ /* 0x000fe600078e00ff */
[----:B------:R-:W-:Y:S05]  /*42f0*/  PLOP3.LUT P0, PT, PT, PT, UP0, 0x80, 0x8 ;  /* 0x000000000008781c */ /* 0x000fea0003f0f008 */
[----:B------:R-:W2:Y:S01]  /*4300*/  @UP0 LDCU.64 UR10, c[0x0][0x888] ;  /* 0x00011100ff0a07ac */ /* 0x000ea20008000a00 */
[----:B------:R-:W-:Y:S07]  /*4310*/  @UP0 UIMAD UR8, UR36, UR4, URZ ;  /* 0x00000004240802a4 */ /* 0x000fee000f8e02ff */
[----:B------:R-:W-:Y:S01]  /*4320*/  @!P0 PRMT R95, R0, 0x7610, R95 ;  /* 0x00007610005f8816 */ /* 0x000fe2000000005f */
[----:B--2---:R-:W-:Y:S03]  /*4330*/  @UP0 UIMAD.WIDE UR10, UR8, 0x4, UR10 ;  /* 0x00000004080a08a5 */ /* 0x004fe6000f8e020a */
[----:B------:R-:W2:Y:S03]  /*4340*/  @!UP0 LDCU UR8, c[0x0][0x880] ;  /* 0x00011000ff0887ac */ /* 0x000ea60008000800 */
[----:B------:R-:W-:Y:S01]  /*4350*/  IMAD.U32 R10, RZ, RZ, UR10 ;  /* 0x0000000aff0a7e24 */ /* 0x000fe2000f8e00ff */
[----:B------:R-:W-:Y:S05]  /*4360*/  MOV R11, UR11 ;  /* 0x0000000b000b7c02 */ /* 0x000fea0008000f00 */
[----:B-----5:R3:W5:Y:S02]  /*4370*/  @P0 LDG.E R49, desc[UR46][R10.64] ;  /* 0x0000002e0a310981 */ /* 0x020764000c1e1900 */
[----:B--23--:R-:W-:Y:S07]  /*4380*/  @!P0 IMAD.U32 R49, RZ, RZ, UR8 ;  /* 0x00000008ff318e24 */ /* 0x00cfee000f8e00ff */
.L_x_76:
[----:B-----5:R-:W-:Y:S01]  /*4390*/  @!P2 FSETP.EQ.AND P0, PT, R49, RZ, PT ;  /* 0x000000ff3100a20b */ /* 0x020fe20003f02000 */
[----:B------:R-:W-:Y:S01]  /*43a0*/  @!UPT UIADD3 URZ, UPT, UPT, URZ, URZ, URZ ;  /* 0x000000fffffff290 */ /* 0x000fe2000fffe0ff */
[----:B------:R-:W-:Y:S11]  /*43b0*/  @!P2 BRA `(.L_x_77) ;  /* 0x000000000014a947 */ /* 0x000ff60003800000 */
[----:B------:R-:W-:Y:S02]  /*43c0*/  LOP3.LUT P2, RZ, R95, 0xff, RZ, 0xc0, !PT ;  /* 0x000000ff5fff7812 */ /* 0x000fe4000784c0ff */
[----:B------:R-:W-:Y:S04]  /*43d0*/  PLOP3.LUT P0, PT, PT, PT, UP0, 0x80, 0x8 ;  /* 0x000000000008781c */ /* 0x000fe80003f0f008 */
[----:B------:R-:W-:Y:S07]  /*43e0*/  PLOP3.LUT P0, PT, P0, PT, PT, 0x8, 0x80 ;  /* 0x000000000080781c */ /* 0x000fee000070e170 */
[----:B------:R-:W-:Y:S11]  /*43f0*/  @P2 FSETP.EQ.AND P0, PT, R49, RZ, PT ;  /* 0x000000ff3100220b */ /* 0x000ff60003f02000 */
[----:B------:R-:W-:Y:S02]  /*4400*/  @!UPT UIADD3 URZ, UPT, UPT, URZ, URZ, URZ ;  /* 0x000000fffffff290 */ /* 0x000fe4000fffe0ff */
.L_x_77:
[----:B------:R-:W3:Y:S01]  /*4410*/  SYNCS.PHASECHK.TRANS64.TRYWAIT P2, [UR7+0x90], R12 ;  /* 0x0000900cff0075a7 */ /* 0x000ee20008041107 */
[----:B------:R-:W-:Y:S04]  /*4420*/  ELECT P4, URZ, PT ;  /* 0x0000000000ff782f */ /* 0x000fe80003880000 */
[----:B------:R-:W-:Y:S11]  /*4430*/  PLOP3.LUT P4, PT, P0, P4, PT, 0xf2, 0x2f ;  /* 0x00000000002f781c */ /* 0x000ff60000789e72 */
[----:B------:R-:W-:Y:S02]  /*4440*/  @!UPT UIADD3 URZ, UPT, UPT, URZ, URZ, URZ ;  /* 0x000000fffffff290 */ /* 0x000fe4000fffe0ff */
[----:B-1----:R-:W-:Y:S05]  /*4450*/  @!P4 IADD3 R21, P0, PT, R32, 0x580, RZ ;  /* 0x000005802015c810 */ /* 0x002fea0007f1e0ff */
[----:B------:R-:W-:Y:S01]  /*4460*/  @!P4 IMAD.X R20, RZ, RZ, R33, P0 ;  /* 0x000000ffff14c224 */ /* 0x000fe200000e0621 */
[----:B---3--:R-:W-:Y:S07]  /*4470*/  @!P2 BRA `(.L_x_78) ;  /* 0x000000380020a947 */ /* 0x008fee0003800000 */
.L_x_147:
[----:B------:R-:W3:Y:S01]  /*4480*/  LDC.64 R14, c[0x0][0xb10] ;  /* 0x0002c400ff0e7b82 */ /* 0x000ee20000000a00 */
[----:B------:R-:W-:Y:S01]  /*4490*/  @!P4 R2UR UR8, R20 ;  /* 0x000000001408c2ca */ /* 0x000fe200000e0000 */
[----:B------:R-:W-:Y:S01]  /*44a0*/  VOTEU.ALL UP1, P4 ;  /* 0x0000000000ff7886 */ /* 0x000fe20002020000 */
[----:B------:R-:W-:Y:S01]  /*44b0*/  @!P4 R2UR UR9, R21 ;  /* 0x000000001509c2ca */ /* 0x000fe200000e0000 */
[----:B------:R-:W-:Y:S01]  /*44c0*/  UMOV UR10, 0x0 ;  /* 0x00000000000a7882 */ /* 0x000fe20000000000 */
[----:B------:R-:W-:Y:S03]  /*44d0*/  UMOV UR11, 0x10000000 ;  /* 0x10000000000b7882 */ /* 0x000fe60000000000 */
[----:B------:R-:W5:Y:S01]  /*44e0*/  LDC.64 R10, c[0x0][0xb18] ;  /* 0x0002c600ff0a7b82 */ /* 0x000f620000000a00 */
[----:B------:R-:W-:Y:S01]  /*44f0*/  @!UP1 UIADD3 UR16, UPT, UPT, UR7, 0x200, URZ ;  /* 0x0000020007109890 */ /* 0x000fe2000fffe0ff */
[----:B------:R-:W-:Y:S01]  /*4500*/  @P3 SHF.R.U32.HI R28, RZ, 0x10, R25 ;  /* 0x00000010ff1c3819 */ /* 0x000fe20000011619 */
[----:B------:R-:W-:Y:S01]  /*4510*/  VOTEU.ALL UP1, P4 ;  /* 0x0000000000ff7886 */ /* 0x000fe20002020000 */
[----:B------:R-:W-:Y:S01]  /*4520*/  UMOV UR20, UR36 ;  /* 0x0000002400147c82 */ /* 0x000fe20008000000 */
[----:B------:R-:W-:Y:S03]  /*4530*/  VIADD R30, R30, 0x1 ;  /* 0x000000011e1e7836 */ /* 0x000fe60000000000 */
[----:B--2---:R-:W2:Y:S01]  /*4540*/  @!P1 LDC R0, c[0x0][0xb20] ;  /* 0x0002c800ff009b82 */ /* 0x004ea20000000800 */
[----:B------:R-:W-:Y:S01]  /*4550*/  IMAD.U32 R21, RZ, RZ, UR8 ;  /* 0x00000008ff157e24 */ /* 0x000fe2000f8e00ff */
[----:B------:R-:W-:Y:S06]  /*4560*/  UPRMT UR8, UR37, 0x654, UR17 ;  /* 0x0000065425087896 */ /* 0x000fec0008000011 */
[----:B-1----:R-:W1:Y:S01]  /*4570*/  @!P1 LDC R3, c[0x0][0xb0c] ;  /* 0x0002c300ff039b82 */ /* 0x002e620000000800 */
[----:B------:R-:W-:Y:S01]  /*4580*/  IMAD.U32 R20, RZ, RZ, UR9 ;  /* 0x00000009ff147e24 */ /* 0x000fe2000f8e00ff */
[----:B------:R-:W-:Y:S04]  /*4590*/  @!P4 R2UR UR15, R21 ;  /* 0x00000000150fc2ca */ /* 0x000fe800000e0000 */
[----:B------:R-:W-:Y:S01]  /*45a0*/  @!P4 R2UR UR14, R20 ;  /* 0x00000000140ec2ca */ /* 0x000fe200000e0000 */
[----:B------:R-:W-:Y:S11]  /*45b0*/  @!P4 IMAD.MOV.U32 R20, RZ, RZ, 0x1000 ;  /* 0x00001000ff14c424 */ /* 0x000ff600078e00ff */
[----:B------:R-:W-:Y:S01]  /*45c0*/  @!UPT UIADD3 URZ, UPT, UPT, URZ, URZ, URZ ;  /* 0x000000fffffff290 */ /* 0x000fe2000fffe0ff */
[----:B------:R1:W-:Y:S01]  /*45d0*/  @!UP1 UTMALDG.3D [UR16], [UR14], desc[UR10] ;  /* 0x00000a100e0095b4 */ /* 0x0003e20008011000 */
[----:B------:R1:W-:Y:S02]  /*45e0*/  @!P4 SYNCS.ARRIVE.TRANS64.RED.A0TR RZ, [UR7+0x80], R20 ;  /* 0x00008014ffffc9a7 */ /* 0x0003e40008300407 */
[----:B-1----:R-:W-:Y:S01]  /*45f0*/  @!P1 ISETP.NE.AND P2, PT, R3, 0x1, PT ;  /* 0x000000010300980c */ /* 0x002fe20003f45270 */
[C---:B---3--:R-:W-:Y:S01]  /*4600*/  @!P1 IMAD.HI.U32 R14, R13.reuse, R14, RZ ;  /* 0x0000000e0d0e9227 */ /* 0x048fe200078e00ff */
[----:B-----5:R-:W-:Y:S03]  /*4610*/  @!P1 ISETP.NE.AND P0, PT, R10, 0x1, PT ;  /* 0x000000010a00980c */ /* 0x020fe60003f05270 */
[C---:B------:R-:W-:Y:S01]  /*4620*/  @!P1 IMAD.HI.U32 R11, R8.reuse, R11, RZ ;  /* 0x0000000b080b9227 */ /* 0x040fe200078e00ff */
[----:B------:R-:W-:Y:S04]  /*4630*/  @!P1 SHF.R.U32.HI R14, RZ, R15, R14 ;  /* 0x0000000fff0e9219 */ /* 0x000fe8000001160e */
[----:B--2---:R-:W-:Y:S01]  /*4640*/  @!P1 SHF.R.U32.HI R9, RZ, R0, R11 ;  /* 0x00000000ff099219 */ /* 0x004fe2000001160b */
[----:B------:R-:W-:Y:S01]  /*4650*/  SYNCS.ARRIVE.TRANS64.RED.A1T0 RZ, [UR8], RZ ;  /* 0x000000ffffff79a7 */ /* 0x000fe20008100408 */
[----:B------:R-:W-:Y:S02]  /*4660*/  @!P1 SEL R14, R13, R14, !P2 ;  /* 0x0000000e0d0e9207 */ /* 0x000fe40005000000 */
[----:B------:R-:W-:Y:S01]  /*4670*/  @!P1 SEL R9, R8, R9, !P0 ;  /* 0x0000000908099207 */ /* 0x000fe20004000000 */
[----:B------:R-:W1:Y:S04]  /*4680*/  SYNCS.PHASECHK.TRANS64.TRYWAIT P5, [UR7+0x98], R12 ;  /* 0x0000980cff0075a7 */ /* 0x000e6800080a1107 */
[----:B------:R-:W-:Y:S02]  /*4690*/  @!P1 IMAD.IADD R0, R9, 0x1, -R14 ;  /* 0x0000000109009824 */ /* 0x000fe400078e0a0e */
[----:B------:R-:W-:Y:S02]  /*46a0*/  @!P1 IMAD.IADD R9, R14, 0x1, -R9 ;  /* 0x000000010e099824 */ /* 0x000fe400078e0a09 */
[----:B------:R-:W-:Y:S02]  /*46b0*/  @!P1 IMAD R13, R0, R3, R13 ;  /* 0x00000003000d9224 */ /* 0x000fe400078e020d */
[----:B------:R-:W-:Y:S01]  /*46c0*/  @!P1 IMAD R8, R9, R10, R8 ;  /* 0x0000000a09089224 */ /* 0x000fe200078e0208 */
[----:B-1----:R-:W-:Y:S06]  /*46d0*/  @!P5 BRA `(.L_x_79) ;  /* 0x0000003400a0d947 */ /* 0x002fec0003800000 */
.L_x_149:
[----:B-1----:R-:W-:Y:S01]  /*46e0*/  @!P4 IADD3 R3, P0, PT, R32, 0x580, RZ ;  /* 0x000005802003c810 */ /* 0x002fe20007f1e0ff */
[----:B------:R-:W-:Y:S01]  /*46f0*/  VOTEU.ALL UP1, P4 ;  /* 0x0000000000ff7886 */ /* 0x000fe20002020000 */
[----:B------:R-:W-:Y:S01]  /*4700*/  UMOV UR20, 0x0 ;  /* 0x0000000000147882 */ /* 0x000fe20000000000 */
[----:B------:R-:W-:Y:S01]  /*4710*/  UMOV UR21, 0x10000000 ;  /* 0x1000000000157882 */ /* 0x000fe20000000000 */
[----:B------:R-:W-:Y:S01]  /*4720*/  @!P4 R2UR UR9, R3 ;  /* 0x000000000309c2ca */ /* 0x000fe200000e0000 */
[----:B------:R-:W-:Y:S01]  /*4730*/  @!P4 IMAD.X R0, RZ, RZ, R33, P0 ;  /* 0x000000ffff00c224 */ /* 0x000fe200000e0621 */
[----:B------:R-:W-:Y:S01]  /*4740*/  @!UP1 UIADD3 UR10, UPT, UPT, UR18, 0x40, URZ ;  /* 0x00000040120a9890 */ /* 0x000fe2000fffe0ff */
[----:B------:R-:W-:Y:S01]  /*4750*/  ISETP.NE.AND P0, PT, R30, 0x2, PT ;  /* 0x000000021e00780c */ /* 0x000fe20003f05270 */
[----:B------:R-:W-:Y:S01]  /*4760*/  UMOV UR11, UR19 ;  /* 0x00000013000b7c82 */ /* 0x000fe20008000000 */
[----:B------:R-:W-:Y:S01]  /*4770*/  UMOV UR12, UR36 ;  /* 0x00000024000c7c82 */ /* 0x000fe20008000000 */
[----:B------:R-:W-:Y:S01]  /*4780*/  @!P4 R2UR UR8, R0 ;  /* 0x000000000008c2ca */ /* 0x000fe200000e0000 */
[----:B------:R-:W-:Y:S01]  /*4790*/  IMAD.IADD R20, R8, 0x1, R94 ;  /* 0x0000000108147824 */ /* 0x000fe200078e025e */
[----:B------:R-:W-:Y:S01]  /*47a0*/  @P3 R2UR UR36, R28 ;  /* 0x000000001c2432ca */ /* 0x000fe200000e0000 */
[----:B------:R-:W-:Y:S01]  /*47b0*/  IMAD.IADD R21, R13, 0x1, R96 ;  /* 0x000000010d157824 */ /* 0x000fe200078e0260 */
[----:B------:R-:W-:Y:S02]  /*47c0*/  SEL R0, RZ, 0x1, P0 ;  /* 0x00000001ff007807 */ /* 0x000fe40000000000 */
[----:B------:R-:W-:Y:S01]  /*47d0*/  LOP3.LUT R31, R31, 0x1, RZ, 0x3c, !PT ;  /* 0x000000011f1f7812 */ /* 0x000fe200078e3cff */
[----:B------:R-:W-:Y:S01]  /*47e0*/  IMAD.U32 R10, RZ, RZ, UR9 ;  /* 0x00000009ff0a7e24 */ /* 0x000fe2000f8e00ff */
[----:B------:R-:W-:Y:S01]  /*47f0*/  @!UP1 UIADD3 UR9, UPT, UPT, UR7, 0x88, URZ ;  /* 0x0000008807099890 */ /* 0x000fe2000fffe0ff */
[----:B------:R-:W-:Y:S02]  /*4800*/  LOP3.LUT R29, R29, R0, RZ, 0x3c, !PT ;  /* 0x000000001d1d7212 */ /* 0x000fe400078e3cff */
[----:B------:R-:W-:Y:S02]  /*4810*/  SEL R30, R30, RZ, P0 ;  /* 0x000000ff1e1e7207 */ /* 0x000fe40000000000 */
[----:B------:R-:W-:Y:S01]  /*4820*/  IMAD.U32 R11, RZ, RZ, UR8 ;  /* 0x00000008ff0b7e24 */ /* 0x000fe2000f8e00ff */
[----:B------:R-:W-:Y:S01]  /*4830*/  @!P4 R2UR UR14, R10 ;  /* 0x000000000a0ec2ca */ /* 0x000fe200000e0000 */
[----:B------:R-:W-:Y:S01]  /*4840*/  @!UP1 UIADD3 UR8, UPT, UPT, UR7, 0x1200, URZ ;  /* 0x0000120007089890 */ /* 0x000fe2000fffe0ff */
[----:B------:R-:W-:Y:S02]  /*4850*/  VOTEU.ALL UP1, P4 ;  /* 0x0000000000ff7886 */ /* 0x000fe40002020000 */
[----:B------:R-:W-:Y:S11]  /*4860*/  @!P4 R2UR UR15, R11 ;  /* 0x000000000b0fc2ca */ /* 0x000ff600000e0000 */
[----:B------:R-:W-:Y:S02]  /*4870*/  @!UPT UIADD3 URZ, UPT, UPT, URZ, URZ, URZ ;  /* 0x000000fffffff290 */ /* 0x000fe4000fffe0ff */
[----:B------:R2:W-:Y:S01]  /*4880*/  @!UP1 UTMALDG.3D [UR8], [UR14], desc[UR20] ;  /* 0x000014080e0095b4 */ /* 0x0005e20008011000 */
[----:B------:R2:W-:Y:S01]  /*4890*/  @!P4 SYNCS.ARRIVE.TRANS64.RED.A0TR RZ, [UR7+0x88], R23 ;  /* 0x00008817ffffc9a7 */ /* 0x0005e20008300407 */
[----:B------:R-:W-:Y:S01]  /*48a0*/  UPLOP3.LUT UP1, UPT, UPT, UPT, UPT, 0x80, 0x8 ;  /* 0x000000000008789c */ /* 0x000fe20003f2f070 */
[----:B------:R-:W-:Y:S01]  /*48b0*/  SYNCS.ARRIVE.TRANS64.RED.A1T0 RZ, [UR13], RZ ;  /* 0x000000ffffff79a7 */ /* 0x000fe2000810040d */
[----:B------:R-:W-:Y:S09]  /*48c0*/  @P3 BRA `(.L_x_80) ;  /* 0xfffffff400503947 */ /* 0x000ff2000383ffff */
[----:B------:R-:W-:-:S04]  /*48d0*/  SHF.L.U32 R3, R31, 0x1f, RZ ;  /* 0x0000001f1f037819 */ /* 0x000fc800000006ff */
[----:B------:R-:W1:Y:S02]  /*48e0*/  SYNCS.PHASECHK.TRANS64.TRYWAIT P0, [UR7+0x90], R3 ;  /* 0x00009003ff0075a7 */ /* 0x000e640008001107 */
[----:B-1----:R-:W-:Y:S05]  /*48f0*/  @!P0 BRA `(.L_x_81) ;  /* 0x0000003400308947 */ /* 0x002fea0003800000 */
.L_x_151:
[----:B-1----:R-:W-:-:S07]  /*4900*/  MOV R0, UR7 ;  /* 0x0000000700007c02 */ /* 0x002fce0008000f00 */
.L_x_82:
[----:B-1----:R-:W-:-:S04]  /*4910*/  SHF.L.U32 R3, R31, 0x1f, RZ ;  /* 0x0000001f1f037819 */ /* 0x002fc800000006ff */
[----:B------:R1:W3:Y:S03]  /*4920*/  SYNCS.PHASECHK.TRANS64.TRYWAIT P0, [R0+URZ+0x98], R3 ;  /* 0x00009803000075a7 */ /* 0x0002e600080011ff */
[----:B---3--:R-:W-:Y:S05]  /*4930*/  @!P0 NANOSLEEP.SYNCS 0x989680 ;  /* 0x009896800000895d */ /* 0x008fea0003900000 */
[----:B------:R-:W3:Y:S02]  /*4940*/  @!P0 SYNCS.PHASECHK.TRANS64 P0, [R0+URZ+0x98], R3 ;  /* 0x00009803000085a7 */ /* 0x000ee400080010ff */
[----:B--23--:R-:W-:Y:S05]  /*4950*/  @P0 EXIT ;  /* 0x000000000000094d */ /* 0x00cfea0003800000 */
[----:B------:R-:W-:Y:S05]  /*4960*/  BRA `(.L_x_82) ;  /* 0xfffffffc00e87947 */ /* 0x000fea000383ffff */
.L_x_71:
[----:B------:R-:W-:-:S06]  /*4970*/  UISETP.GE.AND UP1, UPT, UR8, 0x4, UPT ;  /* 0x000000040800788c */ /* 0x000fcc000bf26270 */
[----:B------:R-:W-:-:S13]  /*4980*/  PLOP3.LUT P0, PT, PT, PT, UP1, 0x80, 0x8 ;  /* 0x000000000008781c */ /* 0x000fda0003f0f018 */
[----:B------:R-:W-:Y:S05]  /*4990*/  @!P0 EXIT ;  /* 0x000000000000894d */ /* 0x000fea0003800000 */
[----:B------:R-:W-:Y:S01]  /*49a0*/  BAR.SYNC.DEFER_BLOCKING 0x6, 0xa0 ;  /* 0x0182800000007b1d */ /* 0x000fe20000010000 */
[C---:B------:R-:W-:Y:S01]  /*49b0*/  IMAD.SHL.U32 R7, R108.reuse, 0x40, RZ ;  /* 0x000000406c077824 */ /* 0x040fe200078e00ff */
[C---:B------:R-:W-:Y:S01]  /*49c0*/  LOP3.LUT R110, R108.reuse, 0x60, RZ, 0xc0, !PT ;  /* 0x000000606c6e7812 */ /* 0x040fe200078ec0ff */
[C---:B------:R-:W-:Y:S01]  /*49d0*/  IMAD.SHL.U32 R100, R108.reuse, 0x20, RZ ;  /* 0x000000206c647824 */ /* 0x040fe200078e00ff */
[----:B------:R-:W-:Y:S01]  /*49e0*/  CS2R R106, SRZ ;  /* 0x00000000006a7805 */ /* 0x000fe2000001ff00 */
[C---:B------:R-:W-:Y:S01]  /*49f0*/  IMAD.SHL.U32 R0, R108.reuse, 0x2, RZ ;  /* 0x000000026c007824 */ /* 0x040fe200078e00ff */
[----:B------:R-:W-:Y:S02]  /*4a00*/  UMOV UR49, 0x400 ;  /* 0x0000040000317882 */ /* 0x000fe40000000000 */
[----:B------:R-:W1:Y:S01]  /*4a10*/  LDC R99, c[0x0][0x370] ;  /* 0x0000dc00ff637b82 */ /* 0x000e620000000800 */
[----:B------:R-:W-:Y:S01]  /*4a20*/  ULEA UR49, UR37, UR49, 0x18 ;  /* 0x0000003125317291 */ /* 0x000fe2000f8ec0ff */
[----:B------:R-:W-:Y:S01]  /*4a30*/  LOP3.LUT R5, R7, 0x180, RZ, 0xc0, !PT ;  /* 0x0000018007057812 */ /* 0x000fe200078ec0ff */
[----:B------:R-:W-:Y:S01]  /*4a40*/  IMAD.U32 R46, R108, 0x10000, RZ ;  /* 0x000100006c2e7824 */ /* 0x000fe200078e00ff */
[----:B------:R-:W-:Y:S01]  /*4a50*/  LOP3.LUT R100, R100, 0xc00, RZ, 0xc0, !PT ;  /* 0x00000c0064647812 */ /* 0x000fe200078ec0ff */
[----:B------:R-:W-:Y:S01]  /*4a60*/  UIADD3 UR4, UPT, UPT, UR49, 0x2200, URZ ;  /* 0x0000220031047890 */ /* 0x000fe2000fffe0ff */
[----:B------:R-:W-:Y:S01]  /*4a70*/  LOP3.LUT R0, R5, 0x20, R0, 0xf8, !PT ;  /* 0x0000002005007812 */ /* 0x000fe200078ef800 */
[----:B------:R-:W-:Y:S01]  /*4a80*/  IMAD.SHL.U32 R5, R108, 0x8, RZ ;  /* 0x000000086c057824 */ /* 0x000fe200078e00ff */
[----:B------:R-:W2:Y:S01]  /*4a90*/  LDC R42, c[0x0][0xb0c] ;  /* 0x0002c300ff2a7b82 */ /* 0x000ea20000000800 */
[----:B------:R-:W-:Y:S01]  /*4aa0*/  LOP3.LUT R100, R100, 0x40, R7, 0xf8, !PT ;  /* 0x0000004064647812 */ /* 0x000fe200078ef807 */
[----:B------:R-:W-:Y:S01]  /*4ab0*/  IMAD.MOV.U32 R44, RZ, RZ, RZ ;  /* 0x000000ffff2c7224 */ /* 0x000fe200078e00ff */
[----:B------:R-:W-:Y:S01]  /*4ac0*/  LOP3.LUT R46, R46, 0x600000, RZ, 0xc0, !PT ;  /* 0x006000002e2e7812 */ /* 0x000fe200078ec0ff */
[----:B------:R-:W-:Y:S01]  /*4ad0*/  IMAD.MOV.U32 R112, RZ, RZ, RZ ;  /* 0x000000ffff707224 */ /* 0x000fe200078e00ff */
[----:B------:R-:W-:-:S02]  /*4ae0*/  LOP3.LUT R108, R108, 0x2, RZ, 0xc0, !PT ;  /* 0x000000026c6c7812 */ /* 0x000fc400078ec0ff */
[----:B------:R-:W-:Y:S02]  /*4af0*/  CS2R R104, SRZ ;  /* 0x0000000000687805 */ /* 0x000fe4000001ff00 */
[----:B------:R-:W-:Y:S01]  /*4b00*/  LOP3.LUT R5, R0, 0x30, R5, 0x78, !PT ;  /* 0x0000003000057812 */ /* 0x000fe200078e7805 */
[----:B------:R-:W4:Y:S01]  /*4b10*/  LDC R97, c[0x0][0xb20] ;  /* 0x0002c800ff617b82 */ /* 0x000f220000000800 */
[----:B------:R-:W3:Y:S01]  /*4b20*/  LDS R3, [UR49+0x160] ;  /* 0x00016031ff037984 */ /* 0x000ee20008000800 */
[----:B------:R-:W-:Y:S01]  /*4b30*/  LOP3.LUT R100, R100, 0x200, R7, 0xf8, !PT ;  /* 0x0000020064647812 */ /* 0x000fe200078ef807 */
[----:B------:R-:W-:Y:S01]  /*4b40*/  IMAD.MOV R102, RZ, RZ, -R108 ;  /* 0x000000ffff667224 */ /* 0x000fe200078e0a6c */
[----:B------:R-:W1:Y:S01]  /*4b50*/  LDCU.64 UR52, c[0x0][0x348] ;  /* 0x00006900ff3477ac */ /* 0x000e620008000a00 */
[----:B------:R-:W-:Y:S01]  /*4b60*/  IMAD.U32 R109, RZ, RZ, UR4 ;  /* 0x00000004ff6d7e24 */ /* 0x000fe2000f8e00ff */
[----:B------:R-:W-:Y:S02]  /*4b70*/  LOP3.LUT R100, R100, R5, RZ, 0xfc, !PT ;  /* 0x0000000564647212 */ /* 0x000fe400078efcff */
[----:B------:R-:W1:Y:S01]  /*4b80*/  LDC R41, c[0x0][0xb30] ;  /* 0x0002cc00ff297b82 */ /* 0x000e620000000800 */
[----:B------:R-:W1:Y:S01]  /*4b90*/  LDCU.64 UR38, c[0x0][0x888] ;  /* 0x00011100ff2677ac */ /* 0x000e620008000a00 */
[----:B------:R-:W1:Y:S06]  /*4ba0*/  LDCU.64 UR44, c[0x0][0x890] ;  /* 0x00011200ff2c77ac */ /* 0x000e6c0008000a00 */
[----:B------:R-:W1:Y:S01]  /*4bb0*/  LDC.64 R92, c[0x0][0xb10] ;  /* 0x0002c400ff5c7b82 */ /* 0x000e620000000a00 */
[----:B------:R-:W-:-:S07]  /*4bc0*/  UIADD3 UR48, UPT, UPT, UR49, 0x200, URZ ;  /* 0x0000020031307890 */ /* 0x000fce000fffe0ff */
[----:B------:R-:W1:Y:S08]  /*4bd0*/  LDC.64 R38, c[0x0][0xb18] ;  /* 0x0002c600ff267b82 */ /* 0x000e700000000a00 */
[----:B------:R-:W1:Y:S08]  /*4be0*/  LDC.64 R36, c[0x0][0xb28] ;  /* 0x0002ca00ff247b82 */ /* 0x000e700000000a00 */
[----:B------:R-:W1:Y:S01]  /*4bf0*/  LDC.64 R90, c[0x0][0x8b0] ;  /* 0x00022c00ff5a7b82 */ /* 0x000e620000000a00 */
[----:B---3--:R-:W-:-:S07]  /*4c00*/  IMAD.IADD R46, R3, 0x1, R46 ;  /* 0x00000001032e7824 */ /* 0x008fce00078e022e */
[----:B------:R-:W3:Y:S08]  /*4c10*/  LDC.64 R88, c[0x0][0x8a8] ;  /* 0x00022a00ff587b82 */ /* 0x000ef00000000a00 */
[----:B--2-4-:R-:W1:Y:S02]  /*4c20*/  LDC R98, c[0x0][0x374] ;  /* 0x0000dd00ff627b82 */ /* 0x014e640000000800 */
.L_x_108:
[----:B------:R-:W-:Y:S02]  /*4c30*/  LEA R0, R112, UR49, 0x3 ;  /* 0x0000003170007c11 */ /* 0x000fe4000f8e18ff */
[----:B------:R-:W-:Y:S02]  /*4c40*/  SHF.L.U32 R3, R106, 0x1f, RZ ;  /* 0x0000001f6a037819 */ /* 0x000fe400000006ff */
[----:B------:R-:W-:Y:S02]  /*4c50*/  LEA R16, R112, UR49, 0x4 ;  /* 0x0000003170107c11 */ /* 0x000fe4000f8e20ff */
[----:B------:R-:W2:Y:S02]  /*4c60*/  SYNCS.PHASECHK.TRANS64.TRYWAIT P0, [R0+URZ+0xb0], R3 ;  /* 0x0000b003000075a7 */ /* 0x000ea400080011ff */
[----:B-12---:R-:W-:Y:S05]  /*4c70*/  @!P0 BRA `(.L_x_83) ;  /* 0x0000003000688947 */ /* 0x006fea0003800000 */
.L_x_152:
[----:B------:R-:W4:Y:S01]  /*4c80*/  LDC.64 R12, c[0x0][0xb10] ;  /* 0x0002c400ff0c7b82 */ /* 0x000f220000000a00 */
[----:B------:R-:W3:Y:S01]  /*4c90*/  LDS.128 R16, [R16+0x140] ;  /* 0x0001400010107984 */ /* 0x000ee20000000c00 */
[----:B-1----:R-:W-:Y:S01]  /*4ca0*/  ISETP.NE.AND P1, PT, R41, 0x1, PT ;  /* 0x000000012900780c */ /* 0x002fe20003f25270 */
[----:B--2---:R-:W-:Y:S01]  /*4cb0*/  VIADD R0, R0, 0xc0 ;  /* 0x000000c000007836 */ /* 0x004fe20000000000 */
[----:B------:R-:W-:Y:S04]  /*4cc0*/  ISETP.GE.AND P0, PT, R40, 0x1, PT ;  /* 0x000000012800780c */ /* 0x000fe80003f06270 */
[----:B------:R-:W1:Y:S01]  /*4cd0*/  LDC.64 R10, c[0x0][0xb18] ;  /* 0x0002c600ff0a7b82 */ /* 0x000e620000000a00 */
[----:B------:R-:W-:Y:S01]  /*4ce0*/  PRMT R0, RZ, 0x654, R0 ;  /* 0x00000654ff007816 */ /* 0x000fe20000000000 */
[----:B------:R-:W-:Y:S01]  /*4cf0*/  @!PT LDS RZ, [RZ] ;  /* 0x00000000fffff984 */ /* 0x000fe20000000800 */
[----:B------:R-:W-:Y:S01]  /*4d00*/  @!PT LDS RZ, [RZ] ;  /* 0x00000000fffff984 */ /* 0x000fe20000000800 */
[----:B------:R-:W-:Y:S01]  /*4d10*/  @!PT LDS RZ, [RZ] ;  /* 0x00000000fffff984 */ /* 0x000fe20000000800 */
[----:B------:R-:W-:Y:S01]  /*4d20*/  @!PT LDS RZ, [RZ] ;  /* 0x00000000fffff984 */ /* 0x000fe20000000800 */
[----:B------:R2:W-:Y:S06]  /*4d30*/  MEMBAR.ALL.CTA ;  /* 0x0000000000007992 */ /* 0x0005ec0000008000 */
[----:B--2---:R-:W2:Y:S01]  /*4d40*/  FENCE.VIEW.ASYNC.S ;  /* 0x00000000000073c6 */ /* 0x004ea20000000000 */
[----:B------:R-:W1:Y:S08]  /*4d50*/  @!P1 LDC R14, c[0x0][0xb20] ;  /* 0x0002c800ff0e9b82 */ /* 0x000e700000000800 */
[----:B------:R-:W1:Y:S01]  /*4d60*/  @!P1 LDC R9, c[0x0][0xb0c] ;  /* 0x0002c300ff099b82 */ /* 0x000e620000000800 */
[----:B--2---:R2:W-:Y:S01]  /*4d70*/  SYNCS.ARRIVE.TRANS64.RED.A1T0 RZ, [R0+URZ], RZ ;  /* 0x000000ff00ff79a7 */ /* 0x0045e200081004ff */
[----:B---3--:R-:W-:Y:S04]  /*4d80*/  LOP3.LUT P4, RZ, R18, 0x1, RZ, 0xc0, !PT ;  /* 0x0000000112ff7812 */ /* 0x008fe8000788c0ff */
[----:B------:R-:W-:Y:S09]  /*4d90*/  P2R R111, PR, RZ, 0x10 ;  /* 0x00000010ff6f7803 */ /* 0x000ff20000000000 */
[----:B------:R-:W-:Y:S02]  /*4da0*/  @P4 MOV R45, R16 ;  /* 0x00000010002d4202 */ /* 0x000fe40000000f00 */
[----:B------:R-:W-:Y:S01]  /*4db0*/  @P4 LOP3.LUT R43, R17, 0xffff, RZ, 0xc0, !PT ;  /* 0x0000ffff112b4812 */ /* 0x000fe200078ec0ff */
[----:B--2-4-:R-:W-:Y:S06]  /*4dc0*/  @!P0 BRA `(.L_x_84) ;  /* 0x0000000000a48947 */ /* 0x014fec0003800000 */
[----:B------:R-:W-:Y:S01]  /*4dd0*/  IMAD.HI.U32 R24, R98, R39, RZ ;  /* 0x0000002762187227 */ /* 0x000fe200078e00ff */
[----:B------:R-:W-:Y:S02]  /*4de0*/  ISETP.NE.AND P0, PT, R38, 0x1, PT ;  /* 0x000000012600780c */ /* 0x000fe40003f05270 */
[----:B------:R-:W-:Y:S01]  /*4df0*/  ISETP.NE.AND P2, PT, R40, 0x1, PT ;  /* 0x000000012800780c */ /* 0x000fe20003f45270 */
[-C--:B------:R-:W-:Y:S01]  /*4e00*/  IMAD.HI.U32 R22, R99, R92.reuse, RZ ;  /* 0x0000005c63167227 */ /* 0x080fe200078e00ff */
[----:B------:R-:W-:Y:S02]  /*4e10*/  SHF.R.U32.HI R23, RZ, R97, R24 ;  /* 0x00000061ff177219 */ /* 0x000fe40000011618 */
[----:B------:R-:W-:Y:S01]  /*4e20*/  ISETP.NE.AND P3, PT, R42, 0x1, PT ;  /* 0x000000012a00780c */ /* 0x000fe20003f65270 */
[----:B------:R-:W-:Y:S01]  /*4e30*/  IMAD.HI.U32 R28, R43, R39, RZ ;  /* 0x000000272b1c7227 */ /* 0x000fe200078e00ff */
[----:B------:R-:W-:Y:S02]  /*4e40*/  SHF.R.U32.HI R22, RZ, R93, R22 ;  /* 0x0000005dff167219 */ /* 0x000fe40000011616 */
[----:B------:R-:W-:Y:S01]  /*4e50*/  SEL R3, R98, R23, !P0 ;  /* 0x0000001762037207 */ /* 0x000fe20004000000 */
[----:B------:R-:W-:Y:S01]  /*4e60*/  IMAD.HI.U32 R26, R45, R92, RZ ;  /* 0x0000005c2d1a7227 */ /* 0x000fe200078e00ff */
[----:B------:R-:W-:Y:S03]  /*4e70*/  SEL R7, R99, R22, !P3 ;  /* 0x0000001663077207 */ /* 0x000fe60005800000 */
[-C--:B------:R-:W-:Y:S01]  /*4e80*/  IMAD.HI.U32 R22, R3, R36.reuse, RZ ;  /* 0x0000002403167227 */ /* 0x080fe200078e00ff */
[----:B------:R-:W-:Y:S03]  /*4e90*/  SHF.R.U32.HI R26, RZ, R93, R26 ;  /* 0x0000005dff1a7219 */ /* 0x000fe6000001161a */
[----:B------:R-:W-:Y:S01]  /*4ea0*/  IMAD.HI.U32 R24, R7, R36, RZ ;  /* 0x0000002407187227 */ /* 0x000fe200078e00ff */
[----:B------:R-:W-:Y:S02]  /*4eb0*/  @P2 SHF.R.U32.HI R3, RZ, R37, R22 ;  /* 0x00000025ff032219 */ /* 0x000fe40000011616 */
[----:B------:R-:W-:Y:S02]  /*4ec0*/  SHF.R.U32.HI R22, RZ, R97, R28 ;  /* 0x00000061ff167219 */ /* 0x000fe4000001161c */
[----:B------:R-:W-:Y:S01]  /*4ed0*/  @P2 SHF.R.U32.HI R7, RZ, R37, R24 ;  /* 0x00000025ff072219 */ /* 0x000fe20000011618 */
[C---:B------:R-:W-:Y:S01]  /*4ee0*/  IMAD R2, R40.reuse, R3, RZ ;  /* 0x0000000328027224 */ /* 0x040fe200078e02ff */
[----:B------:R-:W-:Y:S02]  /*4ef0*/  SEL R5, R43, R22, !P0 ;  /* 0x000000162b057207 */ /* 0x000fe40004000000 */
[----:B------:R-:W-:Y:S01]  /*4f00*/  SEL R3, R45, R26, !P3 ;  /* 0x0000001a2d037207 */ /* 0x000fe20005800000 */
[----:B------:R-:W-:Y:S01]  /*4f10*/  IMAD R4, R40, R7, RZ ;  /* 0x0000000728047224 */ /* 0x000fe200078e02ff */
[C---:B------:R-:W-:Y:S01]  /*4f20*/  ISETP.GE.AND P0, PT, R5.reuse, R2, PT ;  /* 0x000000020500720c */ /* 0x040fe20003f06270 */
[----:B------:R-:W-:Y:S03]  /*4f30*/  IMAD.HI.U32 R6, R5, R36, RZ ;  /* 0x0000002405067227 */ /* 0x000fe600078e00ff */
[----:B------:R-:W-:Y:S01]  /*4f40*/  ISETP.GE.OR P0, PT, R3, R4, P0 ;  /* 0x000000040300720c */ /* 0x000fe20000706670 */
[----:B------:R-:W-:Y:S01]  /*4f50*/  IMAD.MOV R4, RZ, RZ, -R3 ;  /* 0x000000ffff047224 */ /* 0x000fe200078e0a03 */
[-C--:B------:R-:W-:Y:S03]  /*4f60*/  SHF.R.U32.HI R6, RZ, R37.reuse, R6 ;  /* 0x00000025ff067219 */ /* 0x080fe60000011606 */
[----:B------:R-:W-:Y:S01]  /*4f70*/  IMAD R45, R42, R4, R45 ;  /* 0x000000042a2d7224 */ /* 0x000fe200078e022d */
[----:B------:R-:W-:Y:S05]  /*4f80*/  SEL R15, R5, R6, !P2 ;  /* 0x00000006050f7207 */ /* 0x000fea0005000000 */
[----:B------:R-:W-:Y:S02]  /*4f90*/  IMAD.MOV R6, RZ, RZ, -R15 ;  /* 0x000000ffff067224 */ /* 0x000fe400078e0a0f */
[C---:B------:R-:W-:Y:S04]  /*4fa0*/  @!P0 IMAD.HI.U32 R2, R3.reuse, R36, RZ ;  /* 0x0000002403028227 */ /* 0x040fe800078e00ff */
[----:B------:R-:W-:Y:S01]  /*4fb0*/  IMAD R6, R40, R6, R5 ;  /* 0x0000000628067224 */ /* 0x000fe200078e0205 */
[----:B------:R-:W-:Y:S04]  /*4fc0*/  @!P0 SHF.R.U32.HI R2, RZ, R37, R2 ;  /* 0x00000025ff028219 */ /* 0x000fe80000011602 */
[----:B------:R-:W-:Y:S02]  /*4fd0*/  @!P0 SEL R0, R3, R2, !P2 ;  /* 0x0000000203008207 */ /* 0x000fe40005000000 */
[----:B------:R-:W-:Y:S02]  /*4fe0*/  IADD3 R2, PT, PT, -R5, RZ, RZ ;  /* 0x000000ff05027210 */ /* 0x000fe40007ffe1ff */
[----:B------:R-:W-:Y:S01]  /*4ff0*/  @!P0 IADD3 R8, PT, PT, R15, -R0, RZ ;  /* 0x800000000f088210 */ /* 0x000fe20007ffe0ff */
[----:B------:R-:W-:Y:S02]  /*5000*/  @!P0 IMAD R0, R7, R6, R0 ;  /* 0x0000000607008224 */ /* 0x000fe400078e0200 */
[----:B------:R-:W-:Y:S02]  /*5010*/  IMAD R43, R38, R2, R43 ;  /* 0x00000002262b7224 */ /* 0x000fe400078e022b */
[----:B------:R-:W-:Y:S02]  /*5020*/  @!P0 IMAD R5, R8, R40, R3 ;  /* 0x0000002808058224 */ /* 0x000fe400078e0203 */
[----:B------:R-:W-:Y:S04]  /*5030*/  @!P0 IMAD.MOV.U32 R3, RZ, RZ, R0 ;  /* 0x000000ffff038224 */ /* 0x000fe800078e0000 */
[----:B------:R-:W-:Y:S02]  /*5040*/  IMAD R45, R3, R42, R45 ;  /* 0x0000002a032d7224 */ /* 0x000fe400078e022d */
[----:B------:R-:W-:Y:S07]  /*5050*/  IMAD R43, R5, R38, R43 ;  /* 0x00000026052b7224 */ /* 0x000fee00078e022b */
.L_x_84:
[----:B-1----:R-:W-:Y:S01]  /*5060*/  @!P1 ISETP.NE.AND P0, PT, R10, 0x1, PT ;  /* 0x000000010a00980c */ /* 0x002fe20003f05270 */
[----:B------:R-:W-:Y:S01]  /*5070*/  @!P1 IMAD.HI.U32 R0, R45, R12, RZ ;  /* 0x0000000c2d009227 */ /* 0x000fe200078e00ff */
[----:B------:R-:W-:Y:S01]  /*5080*/  @!P1 ISETP.NE.AND P2, PT, R9, 0x1, PT ;  /* 0x000000010900980c */ /* 0x000fe20003f45270 */
[----:B------:R-:W-:Y:S01]  /*5090*/  ULOP3.LUT UP0, URZ, UR48, 0x1b0, URZ, 0xc0, !UPT ;  /* 0x000001b030ff7892 */ /* 0x000fe2000f80c0ff */
[----:B------:R-:W-:Y:S01]  /*50a0*/  R2UR UR42, R21 ;  /* 0x00000000152a72ca */ /* 0x000fe200000e0000 */
[----:B------:R-:W-:Y:S01]  /*50b0*/  @!P1 IMAD.HI.U32 R3, R43, R11, RZ ;  /* 0x0000000b2b039227 */ /* 0x000fe200078e00ff */
[----:B------:R-:W-:Y:S02]  /*50c0*/  @!P1 SHF.R.U32.HI R0, RZ, R13, R0 ;  /* 0x0000000dff009219 */ /* 0x000fe40000011600 */
[----:B------:R-:W-:Y:S01]  /*50d0*/  R2UR UR41, R20 ;  /* 0x00000000142972ca */ /* 0x000fe200000e0000 */
[----:B------:R-:W-:Y:S01]  /*50e0*/  VIADD R112, R112, 0x1 ;  /* 0x0000000170707836 */ /* 0x000fe20000000000 */
[----:B------:R-:W-:Y:S02]  /*50f0*/  @!P1 SHF.R.U32.HI R2, RZ, R14, R3 ;  /* 0x0000000eff029219 */ /* 0x000fe40000011603 */
[----:B------:R-:W-:Y:S02]  /*5100*/  @!P1 SEL R3, R45, R0, !P2 ;  /* 0x000000002d039207 */ /* 0x000fe40005000000 */
[----:B------:R-:W-:Y:S02]  /*5110*/  @!P1 SEL R2, R43, R2, !P0 ;  /* 0x000000022b029207 */ /* 0x000fe40004000000 */
[----:B------:R-:W-:Y:S01]  /*5120*/  @P4 SHF.R.U32.HI R103, RZ, 0x10, R17 ;  /* 0x00000010ff674819 */ /* 0x000fe20000011611 */
[----:B------:R-:W-:Y:S02]  /*5130*/  USHF.L.U32 UR42, UR42, 0x6, URZ ;  /* 0x000000062a2a7899 */ /* 0x000fe400080006ff */
[----:B------:R-:W-:Y:S02]  /*5140*/  @!P1 IMAD.IADD R0, R2, 0x1, -R3 ;  /* 0x0000000102009824 */ /* 0x000fe400078e0a03 */
[----:B------:R-:W-:Y:S01]  /*5150*/  @!P1 IMAD.IADD R2, R3, 0x1, -R2 ;  /* 0x0000000103029824 */ /* 0x000fe200078e0a02 */
[----:B------:R-:W-:Y:S01]  /*5160*/  USHF.L.U32 UR41, UR41, 0x7, URZ ;  /* 0x0000000729297899 */ /* 0x000fe200080006ff */
[----:B------:R-:W-:Y:S02]  /*5170*/  @!P1 IMAD R45, R0, R9, R45 ;  /* 0x00000009002d9224 */ /* 0x000fe400078e022d */
[----:B------:R-:W-:Y:S01]  /*5180*/  @!P1 IMAD R43, R2, R10, R43 ;  /* 0x0000000a022b9224 */ /* 0x000fe200078e022b */
[----:B------:R-:W-:Y:S08]  /*5190*/  BRA.U !UP0, `(.L_x_85) ;  /* 0x0000000108407547 */ /* 0x000ff0000b800000 */
[----:B------:R-:W1:Y:S01]  /*51a0*/  LDCU.64 UR8, c[0x4][0x80] ;  /* 0x01001000ff0877ac */ /* 0x000e620008000a00 */
[----:B------:R-:W-:Y:S01]  /*51b0*/  MOV R3, 0x0 ;  /* 0x0000000000037802 */ /* 0x000fe20000000f00 */
[----:B------:R-:W-:Y:S02]  /*51c0*/  HFMA2 R12, -RZ, RZ, 0, 5.9604644775390625e-08 ;  /* 0x00000001ff0c7431 */ /* 0x000fe400000001ff */
[----:B------:R-:W-:Y:S02]  /*51d0*/  IMAD.MOV.U32 R8, RZ, RZ, 0x70 ;  /* 0x00000070ff087424 */ /* 0x000fe400078e00ff */
[----:B------:R-:W-:Y:S01]  /*51e0*/  IMAD.MOV.U32 R13, RZ, RZ, RZ ;  /* 0x000000ffff0d7224 */ /* 0x000fe200078e00ff */
[----:B------:R-:W2:Y:S01]  /*51f0*/  LDCU.64 UR6, c[0x4][0x88] ;  /* 0x01001100ff0677ac */ /* 0x000ea20008000a00 */
[----:B------:R-:W3:Y:S01]  /*5200*/  LDC.64 R2, c[0x4][R3] ;  /* 0x0100000003027b82 */ /* 0x000ee20000000a00 */
[----:B------:R-:W4:Y:S01]  /*5210*/  LDCU.64 UR4, c[0x4][0x8] ;  /* 0x01000100ff0477ac */ /* 0x000f220008000a00 */
[----:B-1----:R-:W-:Y:S01]  /*5220*/  MOV R5, UR9 ;  /* 0x0000000900057c02 */ /* 0x002fe20008000f00 */
[----:B------:R-:W-:Y:S01]  /*5230*/  IMAD.U32 R4, RZ, RZ, UR8 ;  /* 0x00000008ff047e24 */ /* 0x000fe2000f8e00ff */
[----:B--2---:R-:W-:Y:S01]  /*5240*/  MOV R7, UR7 ;  /* 0x0000000700077c02 */ /* 0x004fe20008000f00 */
[----:B------:R-:W-:Y:S01]  /*5250*/  IMAD.U32 R6, RZ, RZ, UR6 ;  /* 0x00000006ff067e24 */ /* 0x000fe2000f8e00ff */
[----:B----4-:R-:W-:Y:S01]  /*5260*/  MOV R11, UR5 ;  /* 0x00000005000b7c02 */ /* 0x010fe20008000f00 */
[----:B------:R-:W-:Y:S02]  /*5270*/  IMAD.U32 R10, RZ, RZ, UR4 ;  /* 0x00000004ff0a7e24 */ /* 0x000fe4000f8e00ff */
[----:B------:R-:W-:Y:S07]  /*5280*/  LEPC R20, `(.L_x_85) ;  /* 0x000000001014794e */ /* 0x000fee0000000000 */
[----:B---3-5:R-:W-:Y:S05]  /*5290*/  CALL.ABS.NOINC R2 ;  /* 0x0000000002007343 */ /* 0x028fea0003c00000 */
.L_x_85:
[----:B------:R-:W-:Y:S01]  /*52a0*/  LOP3.LUT P0, RZ, R109, 0x1b0, RZ, 0xc0, !PT ;  /* 0x000001b06dff7812 */ /* 0x000fe2000780c0ff */
[----:B------:R-:W-:Y:S11]  /*52b0*/  BSSY.RECONVERGENT B6, `(.L_x_86) ;  /* 0x0000013000067945 */ /* 0x000ff60003800200 */
[----:B------:R-:W-:Y:S01]  /*52c0*/  @!UPT UIADD3 URZ, UPT, UPT, URZ, URZ, URZ ;  /* 0x000000fffffff290 */ /* 0x000fe2000fffe0ff */
[----:B------:R-:W-:Y:S05]  /*52d0*/  @!P0 BRA `(.L_x_87) ;  /* 0x0000000000408947 */ /* 0x000fea0003800000 */
        /* <DEDUP_REMOVED lines=16> */
.L_x_87:
[----:B------:R-:W-:Y:S05]  /*53e0*/  BSYNC.RECONVERGENT B6 ;  /* 0x0000000000067941 */ /* 0x000fea0003800200 */
.L_x_86:
[----:B------:R-:W-:Y:S01]  /*53f0*/  ISETP.NE.U32.AND P4, PT, R90, RZ, PT ;  /* 0x000000ff5a00720c */ /* 0x000fe20003f85070 */
[----:B------:R-:W-:Y:S01]  /*5400*/  UISETP.NE.AND UP2, UPT, UR50, URZ, UPT ;  /* 0x000000ff3200728c */ /* 0x000fe2000bf45270 */
[----:B------:R-:W-:Y:S01]  /*5410*/  ISETP.NE.U32.AND P2, PT, RZ, UR38, PT ;  /* 0x00000026ff007c0c */ /* 0x000fe2000bf45070 */
[----:B------:R-:W-:Y:S01]  /*5420*/  UISETP.NE.U32.AND UP1, UPT, UR44, URZ, UPT ;  /* 0x000000ff2c00728c */ /* 0x000fe2000bf25070 */
[----:B------:R-:W-:Y:S01]  /*5430*/  ISETP.NE.AND.EX P4, PT, R91, RZ, PT, P4 ;  /* 0x000000ff5b00720c */ /* 0x000fe20003f85340 */
[----:B------:R-:W-:Y:S01]  /*5440*/  UPLOP3.LUT UP0, UPT, UPT, UPT, UPT, 0x40, 0x4 ;  /* 0x000000000004789c */ /* 0x000fe20003f0e870 */
[----:B------:R-:W-:Y:S01]  /*5450*/  ISETP.NE.AND.EX P2, PT, RZ, UR39, PT, P2 ;  /* 0x00000027ff007c0c */ /* 0x000fe2000bf45320 */
[----:B------:R-:W-:Y:S01]  /*5460*/  UISETP.NE.AND.EX UP1, UPT, UR45, URZ, UPT, UP1 ;  /* 0x000000ff2d00728c */ /* 0x000fe2000bf25310 */
[----:B------:R-:W-:Y:S04]  /*5470*/  PLOP3.LUT P1, PT, PT, PT, UP2, 0x80, 0x8 ;  /* 0x000000000008781c */ /* 0x000fe80003f2f028 */
[----:B------:R-:W-:Y:S06]  /*5480*/  @UP2 UPLOP3.LUT UP0, UPT, UPT, UPT, UP1, 0x80, 0x8 ;  /* 0x000000000008289c */ /* 0x000fec0003f0f010 */
[----:B------:R-:W-:Y:S01]  /*5490*/  PLOP3.LUT P0, PT, PT, PT, UP0, 0x80, 0x8 ;  /* 0x000000000008781c */ /* 0x000fe20003f0f008 */
[----:B------:R-:W-:Y:S01]  /*54a0*/  @!UPT UIADD3 URZ, UPT, UPT, URZ, URZ, URZ ;  /* 0x000000fffffff290 */ /* 0x000fe2000fffe0ff */
[----:B------:R-:W-:Y:S11]  /*54b0*/  BRA.U !UP1, `(.L_x_88) ;  /* 0x0000000109387547 */ /* 0x000ff6000b800000 */
[----:B------:R-:W-:Y:S01]  /*54c0*/  UISETP.NE.U32.AND UP0, UPT, UR38, URZ, UPT ;  /* 0x000000ff2600728c */ /* 0x000fe2000bf05070 */
[----:B------:R-:W-:Y:S02]  /*54d0*/  HFMA2 R0, -RZ, RZ, 0, 5.9604644775390625e-08 ;  /* 0x00000001ff007431 */ /* 0x000fe400000001ff */
[----:B------:R-:W-:Y:S01]  /*54e0*/  IMAD.MOV.U32 R95, RZ, RZ, 0x1 ;  /* 0x00000001ff5f7424 */ /* 0x000fe200078e00ff */
[----:B------:R-:W-:Y:S06]  /*54f0*/  UISETP.NE.AND.EX UP0, UPT, UR39, URZ, UPT, UP0 ;  /* 0x000000ff2700728c */ /* 0x000fec000bf05300 */
[----:B------:R-:W-:Y:S05]  /*5500*/  PLOP3.LUT P3, PT, PT, PT, UP0, 0x80, 0x8 ;  /* 0x000000000008781c */ /* 0x000fea0003f6f008 */
[----:B------:R-:W1:Y:S01]  /*5510*/  @UP0 LDCU.64 UR6, c[0x0][0x888] ;  /* 0x00011100ff0607ac */ /* 0x000e620008000a00 */
[----:B------:R-:W-:Y:S07]  /*5520*/  @UP0 UIMAD UR4, UR36, UR44, URZ ;  /* 0x0000002c240402a4 */ /* 0x000fee000f8e02ff */
[----:B------:R-:W-:Y:S01]  /*5530*/  @!P3 PRMT R95, R0, 0x7610, R95 ;  /* 0x00007610005fb816 */ /* 0x000fe2000000005f */
[----:B-1----:R-:W-:Y:S03]  /*5540*/  @UP0 UIMAD.WIDE UR6, UR4, 0x4, UR6 ;  /* 0x00000004040608a5 */ /* 0x002fe6000f8e0206 */
[----:B------:R-:W1:Y:S03]  /*5550*/  @!UP0 LDCU UR4, c[0x0][0x880] ;  /* 0x00011000ff0487ac */ /* 0x000e660008000800 */
[----:B------:R-:W-:Y:S01]  /*5560*/  IMAD.U32 R2, RZ, RZ, UR6 ;  /* 0x00000006ff027e24 */ /* 0x000fe2000f8e00ff */
[----:B------:R-:W-:Y:S05]  /*5570*/  MOV R3, UR7 ;  /* 0x0000000700037c02 */ /* 0x000fea0008000f00 */
[----:B-----5:R2:W5:Y:S02]  /*5580*/  @P3 LDG.E R49, desc[UR46][R2.64] ;  /* 0x0000002e02313981 */ /* 0x020564000c1e1900 */
[----:B-12---:R-:W-:Y:S02]  /*5590*/  @!P3 IMAD.U32 R49, RZ, RZ, UR4 ;  /* 0x00000004ff31be24 */ /* 0x006fe4000f8e00ff */
.L_x_88:
[----:B------:R-:W-:Y:S05]  /*55a0*/  @!P4 BRA `(.L_x_89) ;  /* 0x000000000020c947 */ /* 0x000fea0003800000 */
[----:B------:R-:W-:Y:S04]  /*55b0*/  ISETP.NE.U32.AND P3, PT, R88, RZ, PT ;  /* 0x000000ff5800720c */ /* 0x000fe80003f65070 */
[----:B------:R-:W-:Y:S11]  /*55c0*/  ISETP.NE.AND.EX P3, PT, R89, RZ, PT, P3 ;  /* 0x000000ff5900720c */ /* 0x000ff60003f65330 */
[----:B------:R-:W-:Y:S02]  /*55d0*/  @!UPT UIADD3 URZ, UPT, UPT, URZ, URZ, URZ ;  /* 0x000000fffffff290 */ /* 0x000fe4000fffe0ff */
[----:B------:R-:W1:Y:S01]  /*55e0*/  @P3 LDC.64 R2, c[0x0][0x8a8] ;  /* 0x00022a00ff023b82 */ /* 0x000e620000000a00 */
[----:B------:R-:W-:Y:S04]  /*55f0*/  @P3 IMAD R0, R90, UR36, RZ ;  /* 0x000000245a003c24 */ /* 0x000fe8000f8e02ff */
[----:B-1----:R-:W-:Y:S05]  /*5600*/  @P3 IMAD.WIDE R2, R0, 0x4, R2 ;  /* 0x0000000400023825 */ /* 0x002fea00078e0202 */
[----:B-----5:R1:W5:Y:S02]  /*5610*/  @P3 LDG.E R47, desc[UR46][R2.64] ;  /* 0x0000002e022f3981 */ /* 0x020364000c1e1900 */
[----:B-1----:R-:W2:Y:S02]  /*5620*/  @!P3 LDC R47, c[0x0][0x8a0] ;  /* 0x00022800ff2fbb82 */ /* 0x002ea40000000800 */
.L_x_89:
[----:B-----5:R-:W-:Y:S01]  /*5630*/  FSETP.NEU.AND P4, PT, R49, RZ, PT ;  /* 0x000000ff3100720b */ /* 0x020fe20003f8d000 */
[----:B------:R-:W-:Y:S01]  /*5640*/  BSSY B1, `(.L_x_90) ;  /* 0x0000042000017945 */ /* 0x000fe20003800000 */
[----:B------:R-:W-:Y:S01]  /*5650*/  SEL R7, RZ, 0xffffffff, P2 ;  /* 0xffffffffff077807 */ /* 0x000fe20001000000 */
[----:B------:R-:W-:Y:S01]  /*5660*/  IMAD.MOV.U32 R115, RZ, RZ, 0x1 ;  /* 0x00000001ff737424 */ /* 0x000fe200078e00ff */
[----:B------:R-:W-:Y:S02]  /*5670*/  LOP3.LUT P3, RZ, R95, 0xff, RZ, 0xc0, !PT ;  /* 0x000000ff5fff7812 */ /* 0x000fe4000786c0ff */
[----:B------:R-:W-:Y:S02]  /*5680*/  CS2R R86, SRZ ;  /* 0x0000000000567805 */ /* 0x000fe4000001ff00 */
[----:B------:R-:W-:Y:S02]  /*5690*/  @P1 SEL R4, RZ, 0xffffffff, P4 ;  /* 0xffffffffff041807 */ /* 0x000fe40002000000 */
[----:B------:R-:W-:Y:S02]  /*56a0*/  CS2R R84, SRZ ;  /* 0x0000000000547805 */ /* 0x000fe4000001ff00 */
[----:B------:R-:W-:Y:S02]  /*56b0*/  LEA R0, R105, UR49, 0x3 ;  /* 0x0000003169007c11 */ /* 0x000fe4000f8e18ff */
[----:B------:R-:W-:Y:S02]  /*56c0*/  CS2R R82, SRZ ;  /* 0x0000000000527805 */ /* 0x000fe4000001ff00 */
[----:B------:R-:W-:Y:S02]  /*56d0*/  @P0 SEL R4, R7, R4, !P3 ;  /* 0x0000000407040207 */ /* 0x000fe40005800000 */
[----:B------:R-:W-:Y:S02]  /*56e0*/  CS2R R80, SRZ ;  /* 0x0000000000507805 */ /* 0x000fe4000001ff00 */
[----:B------:R-:W-:Y:S02]  /*56f0*/  LEA R113, R44, UR49, 0x3 ;  /* 0x000000312c717c11 */ /* 0x000fe4000f8e18ff */
[----:B------:R-:W-:Y:S02]  /*5700*/  @P1 LOP3.LUT R4, R4, 0x1, RZ, 0xc0, !PT ;  /* 0x0000000104041812 */ /* 0x000fe400078ec0ff */
[----:B------:R-:W-:Y:S02]  /*5710*/  SHF.L.U32 R2, R107, 0x1f, RZ ;  /* 0x0000001f6b027819 */ /* 0x000fe400000006ff */
[----:B------:R-:W-:Y:S02]  /*5720*/  ISETP.NE.U32.OR P6, PT, R4, 0x1, !P1 ;  /* 0x000000010400780c */ /* 0x000fe40004fc5470 */
[----:B------:R-:W-:Y:S02]  /*5730*/  PLOP3.LUT P2, PT, PT, PT, UP1, 0x80, 0x8 ;  /* 0x000000000008781c */ /* 0x000fe40003f4f018 */
[----:B------:R-:W-:Y:S02]  /*5740*/  LEA.HI R5, R44, R44, RZ, 0x1 ;  /* 0x0000002c2c057211 */ /* 0x000fe400078f08ff */
[----:B------:R-:W-:Y:S02]  /*5750*/  SEL R4, RZ, 0xffffffff, P4 ;  /* 0xffffffffff047807 */ /* 0x000fe40002000000 */
[----:B------:R-:W-:Y:S01]  /*5760*/  P2R R114, PR, RZ, 0x40 ;  /* 0x00000040ff727803 */ /* 0x000fe20000000000 */
[C---:B------:R-:W-:Y:S01]  /*5770*/  IMAD.SHL.U32 R3, R5.reuse, 0x40, RZ ;  /* 0x0000004005037824 */ /* 0x040fe200078e00ff */
[----:B------:R-:W-:Y:S03]  /*5780*/  LOP3.LUT R5, R5, 0xffe, RZ, 0xc0, !PT ;  /* 0x00000ffe05057812 */ /* 0x000fe600078ec0ff */
[----:B------:R-:W-:Y:S02]  /*5790*/  @P6 SHF.L.U32 R9, R104, 0x1f, RZ ;  /* 0x0000001f68096819 */ /* 0x000fe400000006ff */
[----:B------:R-:W-:Y:S01]  /*57a0*/  @P2 SEL R4, R7, R4, !P3 ;  /* 0x0000000407042207 */ /* 0x000fe20005800000 */
[----:B------:R-:W-:Y:S01]  /*57b0*/  IMAD.IADD R48, R44, 0x1, -R5 ;  /* 0x000000012c307824 */ /* 0x000fe200078e0a05 */
[----:B------:R-:W1:Y:S01]  /*57c0*/  @P6 SYNCS.PHASECHK.TRANS64.TRYWAIT P1, [R0+URZ+0x80], R9 ;  /* 0x00008009000065a7 */ /* 0x000e6200080211ff */
[----:B------:R-:W-:Y:S02]  /*57d0*/  LOP3.LUT R3, R3, 0xffffff80, RZ, 0xc0, !PT ;  /* 0xffffff8003037812 */ /* 0x000fe400078ec0ff */
[----:B------:R-:W-:Y:S03]  /*57e0*/  LOP3.LUT R4, R4, 0x1, RZ, 0xc0, !PT ;  /* 0x0000000104047812 */ /* 0x000fe600078ec0ff */
[----:B------:R-:W-:Y:S01]  /*57f0*/  IMAD.IADD R3, R46, 0x1, R3 ;  /* 0x000000012e037824 */ /* 0x000fe200078e0203 */
[----:B------:R-:W-:Y:S03]  /*5800*/  ISETP.NE.U32.AND P5, PT, R4, 0x1, PT ;  /* 0x000000010400780c */ /* 0x000fe60003fa5070 */
[----:B------:R-:W-:Y:S01]  /*5810*/  IMAD R48, R48, 0x100000, R3 ;  /* 0x0010000030307824 */ /* 0x000fe200078e0203 */
[----:B------:R-:W-:Y:S01]  /*5820*/  P2R R124, PR, RZ, 0x20 ;  /* 0x00000020ff7c7803 */ /* 0x000fe20000000000 */
[----:B------:R3:W4:Y:S01]  /*5830*/  SYNCS.PHASECHK.TRANS64.TRYWAIT P0, [R113+URZ+0xd0], R2 ;  /* 0x0000d002710075a7 */ /* 0x00072200080011ff */
[----:B-1----:R-:W-:Y:S01]  /*5840*/  @P6 SEL R115, RZ, 0x1, !P1 ;  /* 0x00000001ff736807 */ /* 0x002fe20004800000 */
[----:B---3--:R-:W-:Y:S06]  /*5850*/  @!P6 BRA `(.L_x_91) ;  /* 0x000000000080e947 */ /* 0x008fec0003800000 */
[----:B------:R-:W-:Y:S01]  /*5860*/  @P5 IMAD R5, R105, 0x1000, R100 ;  /* 0x0000100069055824 */ /* 0x000fe200078e0264 */
[----:B------:R-:W-:Y:S01]  /*5870*/  ISETP.NE.AND P1, PT, R115, RZ, PT ;  /* 0x000000ff7300720c */ /* 0x000fe20003f25270 */
[----:B------:R-:W-:Y:S01]  /*5880*/  BSSY B0, `(.L_x_92) ;  /* 0x000000b000007945 */ /* 0x000fe20003800000 */
[----:B------:R-:W-:Y:S01]  /*5890*/  CS2R R82, SRZ ;  /* 0x0000000000527805 */ /* 0x000fe2000001ff00 */
[----:B------:R-:W-:Y:S01]  /*58a0*/  @P5 VIADD R4, R5, UR49 ;  /* 0x0000003105045c36 */ /* 0x000fe20008000000 */
[----:B------:R-:W-:Y:S02]  /*58b0*/  CS2R R80, SRZ ;  /* 0x0000000000507805 */ /* 0x000fe4000001ff00 */
[----:B------:R-:W-:Y:S02]  /*58c0*/  CS2R R86, SRZ ;  /* 0x0000000000567805 */ /* 0x000fe4000001ff00 */
[----:B------:R-:W-:Y:S01]  /*58d0*/  CS2R R84, SRZ ;  /* 0x0000000000547805 */ /* 0x000fe2000001ff00 */
[----:B------:R-:W-:Y:S04]  /*58e0*/  @P5 IMAD R4, R108, -0x10, R4 ;  /* 0xfffffff06c045824 */ /* 0x000fe800078e0204 */
[----:B------:R-:W-:Y:S05]  /*58f0*/  @P1 BRA `(.L_x_93) ;  /* 0x00000000000c1947 */ /* 0x000fea0003800000 */
[----:B------:R-:W-:Y:S04]  /*5900*/  SHF.L.U32 R3, R104, 0x1f, RZ ;  /* 0x0000001f68037819 */ /* 0x000fe800000006ff */
[----:B------:R-:W1:Y:S02]  /*5910*/  SYNCS.PHASECHK.TRANS64.TRYWAIT P1, [R0+URZ+0x80], R3 ;  /* 0x00008003000075a7 */ /* 0x000e6400080211ff */
[----:B-1----:R-:W-:Y:S05]  /*5920*/  @!P1 BRA `(.L_x_94) ;  /* 0x0000002400509947 */ /* 0x002fea0003800000 */
.L_x_93:
[----:B------:R-:W-:Y:S05]  /*5930*/  BSYNC B0 ;  /* 0x0000000000007941 */ /* 0x000fea0003800000 */
.L_x_92:
[----:B------:R-:W-:Y:S01]  /*5940*/  ISETP.NE.AND P1, PT, R124, RZ, PT ;  /* 0x000000ff7c00720c */ /* 0x000fe20003f25270 */
[----:B-1----:R-:W-:Y:S02]  /*5950*/  VIADD R3, R0, 0x90 ;  /* 0x0000009000037836 */ /* 0x002fe40000000000 */
[----:B------:R-:W-:Y:S02]  /*5960*/  IMAD.U32 R0, RZ, RZ, UR37 ;  /* 0x00000025ff007e24 */ /* 0x000fe4000f8e00ff */
[----:B------:R-:W-:Y:S03]  /*5970*/  VIADD R105, R105, 0x1 ;  /* 0x0000000169697836 */ /* 0x000fe60000000000 */
[----:B------:R-:W-:Y:S05]  /*5980*/  PRMT R0, R0, 0x654, R3 ;  /* 0x0000065400007816 */ /* 0x000fea0000000003 */
[----:B------:R1:W3:Y:S04]  /*5990*/  @P1 LDS.128 R80, [R5+UR49+0x200] ;  /* 0x0002003105501984 */ /* 0x0002e80008000c00 */
[----:B------:R1:W1:Y:S01]  /*59a0*/  @P1 LDS.128 R84, [R4+0x210] ;  /* 0x0002100004541984 */ /* 0x0002620000000c00 */
[C---:B------:R-:W-:Y:S01]  /*59b0*/  ISETP.NE.AND P1, PT, R105.reuse, 0x2, PT ;  /* 0x000000026900780c */ /* 0x040fe20003f25270 */
[----:B------:R-:W-:Y:S01]  /*59c0*/  @!PT LDS RZ, [RZ] ;  /* 0x00000000fffff984 */ /* 0x000fe20000000800 */
[----:B------:R-:W-:Y:S01]  /*59d0*/  @!PT LDS RZ, [RZ] ;  /* 0x00000000fffff984 */ /* 0x000fe20000000800 */
[----:B------:R-:W-:Y:S01]  /*59e0*/  @!PT LDS RZ, [RZ] ;  /* 0x00000000fffff984 */ /* 0x000fe20000000800 */
[----:B------:R-:W-:Y:S01]  /*59f0*/  @!PT LDS RZ, [RZ] ;  /* 0x00000000fffff984 */ /* 0x000fe20000000800 */
[----:B------:R5:W-:Y:S06]  /*5a00*/  MEMBAR.ALL.CTA ;  /* 0x0000000000007992 */ /* 0x000bec0000008000 */
[----:B-----5:R-:W5:Y:S01]  /*5a10*/  FENCE.VIEW.ASYNC.S ;  /* 0x00000000000073c6 */ /* 0x020f620000000000 */
[----:B------:R-:W-:Y:S02]  /*5a20*/  SEL R3, RZ, 0x1, P1 ;  /* 0x00000001ff037807 */ /* 0x000fe40000800000 */
[----:B------:R-:W-:Y:S02]  /*5a30*/  SEL R105, R105, RZ, P1 ;  /* 0x000000ff69697207 */ /* 0x000fe40000800000 */
[----:B------:R-:W-:Y:S01]  /*5a40*/  LOP3.LUT R104, R104, R3, RZ, 0x3c, !PT ;  /* 0x0000000368687212 */ /* 0x000fe200078e3cff */
[----:B-----5:R1:W-:Y:S06]  /*5a50*/  SYNCS.ARRIVE.TRANS64.RED.A1T0 RZ, [R0+URZ], RZ ;  /* 0x000000ff00ff79a7 */ /* 0x0203ec00081004ff */
.L_x_91:
[----:B------:R-:W-:Y:S05]  /*5a60*/  BSYNC B1 ;  /* 0x0000000000017941 */ /* 0x000fea0003800000 */
.L_x_90:
[----:B-1----:R-:W-:Y:S04]  /*5a70*/  SHF.R.U32.HI R0, RZ, 0x15, R48 ;  /* 0x00000015ff007819 */ /* 0x002fe80000011630 */
[----:B------:R-:W-:Y:S01]  /*5a80*/  LOP3.LUT P1, RZ, R0, 0x3, R101, 0x48, !PT ;  /* 0x0000000300ff7812 */ /* 0x000fe20007824865 */
[----:B------:R-:W-:Y:S01]  /*5a90*/  @!UPT UIADD3 URZ, UPT, UPT, URZ, URZ, URZ ;  /* 0x000000fffffff290 */ /* 0x000fe2000fffe0ff */
[----:B----4-:R-:W-:Y:S11]  /*5aa0*/  @P0 BRA `(.L_x_95) ;  /* 0x0000000000080947 */ /* 0x010ff60003800000 */
[----:B------:R-:W1:Y:S02]  /*5ab0*/  SYNCS.PHASECHK.TRANS64.TRYWAIT P0, [R113+URZ+0xd0], R2 ;  /* 0x0000d002710075a7 */ /* 0x000e6400080011ff */
[----:B-1----:R-:W-:Y:S05]  /*5ac0*/  @!P0 BRA `(.L_x_96) ;  /* 0x0000002000fc8947 */ /* 0x002fea0003800000 */
.L_x_95:
[----:B------:R-:W-:Y:S05]  /*5ad0*/  @!P1 BRA `(.L_x_97) ;  /* 0x0000000000409947 */ /* 0x000fea0003800000 */
[----:B------:R-:W4:Y:S01]  /*5ae0*/  LDCU.64 UR8, c[0x4][0x70] ;  /* 0x01000e00ff0877ac */ /* 0x000f220008000a00 */
[----:B------:R-:W-:Y:S01]  /*5af0*/  MOV R3, 0x0 ;  /* 0x0000000000037802 */ /* 0x000fe20000000f00 */
[----:B------:R-:W-:Y:S02]  /*5b00*/  HFMA2 R12, -RZ, RZ, 0, 5.9604644775390625e-08 ;  /* 0x00000001ff0c7431 */ /* 0x000fe400000001ff */
[----:B------:R-:W-:Y:S02]  /*5b10*/  IMAD.MOV.U32 R8, RZ, RZ, 0x192 ;  /* 0x00000192ff087424 */ /* 0x000fe400078e00ff */
[----:B------:R-:W-:Y:S01]  /*5b20*/  IMAD.MOV.U32 R13, RZ, RZ, RZ ;  /* 0x000000ffff0d7224 */ /* 0x000fe200078e00ff */
[----:B------:R-:W5:Y:S01]  /*5b30*/  LDCU.64 UR6, c[0x4][0x78] ;  /* 0x01000f00ff0677ac */ /* 0x000f620008000a00 */
[----:B-1----:R-:W1:Y:S01]  /*5b40*/  LDC.64 R2, c[0x4][R3] ;  /* 0x0100000003027b82 */ /* 0x002e620000000a00 */
[----:B------:R-:W2:Y:S01]  /*5b50*/  LDCU.64 UR4, c[0x4][0x10] ;  /* 0x01000200ff0477ac */ /* 0x000ea20008000a00 */
[----:B----4-:R-:W-:Y:S01]  /*5b60*/  MOV R5, UR9 ;  /* 0x0000000900057c02 */ /* 0x010fe20008000f00 */
[----:B------:R-:W-:Y:S01]  /*5b70*/  IMAD.U32 R4, RZ, RZ, UR8 ;  /* 0x00000008ff047e24 */ /* 0x000fe2000f8e00ff */
[----:B-----5:R-:W-:Y:S01]  /*5b80*/  MOV R7, UR7 ;  /* 0x0000000700077c02 */ /* 0x020fe20008000f00 */
[----:B------:R-:W-:Y:S01]  /*5b90*/  IMAD.U32 R6, RZ, RZ, UR6 ;  /* 0x00000006ff067e24 */ /* 0x000fe2000f8e00ff */
[----:B--2---:R-:W-:Y:S01]  /*5ba0*/  MOV R11, UR5 ;  /* 0x00000005000b7c02 */ /* 0x004fe20008000f00 */
[----:B------:R-:W-:Y:S02]  /*5bb0*/  IMAD.U32 R10, RZ, RZ, UR4 ;  /* 0x00000004ff0a7e24 */ /* 0x000fe4000f8e00ff */
[----:B------:R-:W-:Y:S07]  /*5bc0*/  LEPC R20, `(.L_x_97) ;  /* 0x000000001014794e */ /* 0x000fee0000000000 */
[----:B-1-3--:R-:W-:Y:S05]  /*5bd0*/  CALL.ABS.NOINC R2 ;  /* 0x0000000002007343 */ /* 0x00afea0003c00000 */
.L_x_97:
[-C--:B---3--:R-:W-:Y:S01]  /*5be0*/  F2FP.F16.E5M2.UNPACK_B R51, R80.reuse ;  /* 0x00000050ff33723e */ /* 0x088fe200020004ff */
[----:B------:R-:W-:Y:S05]  /*5bf0*/  WARPSYNC.ALL ;  /* 0x0000000000007948 */ /* 0x000fea0003800000 */
[----:B------:R-:W-:Y:S01]  /*5c00*/  R2UR UR4, R48 ;  /* 0x00000000300472ca */ /* 0x000fe200000e0000 */
[--C-:B------:R-:W-:Y:S01]  /*5c10*/  HADD2.F32 R50, -RZ, R51.reuse.H0_H0 ;  /* 0x20000033ff327230 */ /* 0x100fe20000004100 */
[----:B------:R-:W-:Y:S01]  /*5c20*/  F2FP.F16.E5M2.UNPACK_B R53, R80.H1 ;  /* 0x00000050ff35723e */ /* 0x000fe200030004ff */
[----:B------:R-:W-:Y:S01]  /*5c30*/  HADD2.F32 R51, -RZ, R51.H1_H1 ;  /* 0x30000033ff337230 */ /* 0x000fe20000004100 */
[-C--:B------:R-:W-:Y:S01]  /*5c40*/  F2FP.F16.E5M2.UNPACK_B R55, R81.reuse ;  /* 0x00000051ff37723e */ /* 0x080fe200020004ff */
[----:B------:R-:W-:Y:S01]  /*5c50*/  BSSY.RECONVERGENT B0, `(.L_x_98) ;  /* 0x0000099000007945 */ /* 0x000fe20003800200 */
[----:B------:R-:W-:Y:S01]  /*5c60*/  F2FP.F16.E5M2.UNPACK_B R57, R81.H1 ;  /* 0x00000051ff39723e */ /* 0x000fe200030004ff */
[--C-:B------:R-:W-:Y:S01]  /*5c70*/  HADD2.F32 R52, -RZ, R53.reuse.H0_H0 ;  /* 0x20000035ff347230 */ /* 0x100fe20000004100 */
[-C--:B------:R-:W-:Y:S01]  /*5c80*/  F2FP.F16.E5M2.UNPACK_B R59, R82.reuse ;  /* 0x00000052ff3b723e */ /* 0x080fe200020004ff */
[----:B------:R-:W-:Y:S01]  /*5c90*/  HADD2.F32 R54, -RZ, R53.H1_H1 ;  /* 0x30000035ff367230 */ /* 0x000fe20000004100 */
[----:B------:R-:W-:Y:S01]  /*5ca0*/  F2FP.F16.E5M2.UNPACK_B R61, R82.H1 ;  /* 0x00000052ff3d723e */ /* 0x000fe200030004ff */
[--C-:B------:R-:W-:Y:S01]  /*5cb0*/  HADD2.F32 R53, -RZ, R55.reuse.H0_H0 ;  /* 0x20000037ff357230 */ /* 0x100fe20000004100 */
[-C--:B------:R-:W-:Y:S01]  /*5cc0*/  F2FP.F16.E5M2.UNPACK_B R63, R83.reuse ;  /* 0x00000053ff3f723e */ /* 0x080fe200020004ff */
[----:B------:R-:W-:Y:S01]  /*5cd0*/  LDTM.16dp32bit_t0_t15.x32 R4, tmem[UR4] ;  /* 0x00000004000479ee */ /* 0x000fe20008a80000 */
[----:B------:R-:W2:Y:S01]  /*5ce0*/  LDTM.16dp32bit_t16_t31.x32 R4, tmem[UR4+0x20] ;  /* 0x00002004000479ee */ /* 0x000ea20008aa0000 */
[----:B------:R-:W-:Y:S01]  /*5cf0*/  SHF.L.U32 R125, R102, 0x4, RZ ;  /* 0x00000004667d7819 */ /* 0x000fe200000006ff */
[----:B------:R-:W-:Y:S01]  /*5d00*/  HADD2.F32 R56, -RZ, R55.H1_H1 ;  /* 0x30000037ff387230 */ /* 0x000fe20000004100 */
[----:B------:R-:W-:Y:S01]  /*5d10*/  ISETP.NE.AND P6, PT, R114, RZ, PT ;  /* 0x000000ff7200720c */ /* 0x000fe20003fc5270 */
[----:B------:R-:W-:Y:S01]  /*5d20*/  HADD2.F32 R60, -RZ, R59.H1_H1 ;  /* 0x3000003bff3c7230 */ /* 0x000fe20000004100 */
[----:B------:R-:W-:Y:S01]  /*5d30*/  IADD3 R114, PT, PT, R100, UR49, RZ ;  /* 0x0000003164727c10 */ /* 0x000fe2000fffe0ff */
[----:B------:R-:W-:Y:S01]  /*5d40*/  HADD2.F32 R64, -RZ, R63.H1_H1 ;  /* 0x3000003fff407230 */ /* 0x000fe20000004100 */
[----:B------:R-:W-:Y:S01]  /*5d50*/  F2FP.F16.E5M2.UNPACK_B R65, R83.H1 ;  /* 0x00000053ff41723e */ /* 0x000fe200030004ff */
[--C-:B------:R-:W-:Y:S01]  /*5d60*/  HADD2.F32 R55, -RZ, R57.reuse.H0_H0 ;  /* 0x20000039ff377230 */ /* 0x100fe20000004100 */
[----:B------:R-:W-:Y:S01]  /*5d70*/  IADD3 R114, PT, PT, R114, R125, RZ ;  /* 0x0000007d72727210 */ /* 0x000fe20007ffe0ff */
[----:B------:R-:W-:Y:S01]  /*5d80*/  HADD2.F32 R58, -RZ, R57.H1_H1 ;  /* 0x30000039ff3a7230 */ /* 0x000fe20000004100 */
[-C--:B------:R-:W-:Y:S01]  /*5d90*/  F2FP.F16.E5M2.UNPACK_B R67, R84.reuse ;  /* 0x00000054ff43723e */ /* 0x080fe200020004ff */
[----:B------:R-:W-:Y:S01]  /*5da0*/  HADD2.F32 R57, -RZ, R59.H0_H0 ;  /* 0x2000003bff397230 */ /* 0x000fe20000004100 */
[----:B------:R-:W-:Y:S01]  /*5db0*/  F2FP.F16.E5M2.UNPACK_B R69, R84.H1 ;  /* 0x00000054ff45723e */ /* 0x000fe200030004ff */
[----:B------:R-:W-:Y:S01]  /*5dc0*/  HADD2.F32 R59, -RZ, R61.H0_H0 ;  /* 0x2000003dff3b7230 */ /* 0x000fe20000004100 */
[-C--:B------:R-:W-:Y:S01]  /*5dd0*/  F2FP.F16.E5M2.UNPACK_B R71, R85.reuse ;  /* 0x00000055ff47723e */ /* 0x080fe200020004ff */
[----:B------:R-:W-:Y:S01]  /*5de0*/  HADD2.F32 R68, -RZ, R67.H1_H1 ;  /* 0x30000043ff447230 */ /* 0x000fe20000004100 */
[----:B------:R-:W-:Y:S01]  /*5df0*/  F2FP.F16.E5M2.UNPACK_B R73, R85.H1 ;  /* 0x00000055ff49723e */ /* 0x000fe200030004ff */
[----:B------:R-:W-:Y:S01]  /*5e00*/  HADD2.F32 R62, -RZ, R61.H1_H1 ;  /* 0x3000003dff3e7230 */ /* 0x000fe20000004100 */
[-C--:B------:R-:W-:Y:S01]  /*5e10*/  F2FP.F16.E5M2.UNPACK_B R75, R86.reuse ;  /* 0x00000056ff4b723e */ /* 0x080fe200020004ff */
[----:B------:R-:W-:Y:S01]  /*5e20*/  HADD2.F32 R61, -RZ, R63.H0_H0 ;  /* 0x2000003fff3d7230 */ /* 0x000fe20000004100 */
[----:B------:R-:W-:Y:S01]  /*5e30*/  F2FP.F16.E5M2.UNPACK_B R77, R86.H1 ;  /* 0x00000056ff4d723e */ /* 0x000fe200030004ff */
[----:B------:R-:W-:Y:S01]  /*5e40*/  HADD2.F32 R72, -RZ, R71.H1_H1 ;  /* 0x30000047ff487230 */ /* 0x000fe20000004100 */
[----:B------:R-:W-:Y:S01]  /*5e50*/  F2FP.F16.E5M2.UNPACK_B R79, R87.H1 ;  /* 0x00000057ff4f723e */ /* 0x000fe200030004ff */
[C---:B--2---:R-:W-:Y:S01]  /*5e60*/  FMUL R0, R47.reuse, R4 ;  /* 0x000000042f007220 */ /* 0x044fe20000400000 */
[C---:B-1----:R-:W-:Y:S01]  /*5e70*/  FMUL R2, R47.reuse, R5 ;  /* 0x000000052f027220 */ /* 0x042fe20000400000 */
[C---:B------:R-:W-:Y:S01]  /*5e80*/  FMUL R4, R47.reuse, R8 ;  /* 0x000000082f047220 */ /* 0x040fe20000400000 */
[----:B------:R-:W-:Y:S01]  /*5e90*/  FMUL R5, R47, R9 ;  /* 0x000000092f057220 */ /* 0x000fe20000400000 */
[C---:B------:R-:W-:Y:S01]  /*5ea0*/  FFMA R0, R49.reuse, R50, R0 ;  /* 0x0000003231007223 */ /* 0x040fe20000000000 */
[----:B------:R-:W-:Y:S01]  /*5eb0*/  FFMA R2, R49, R51, R2 ;  /* 0x0000003331027223 */ /* 0x000fe20000000002 */
[C---:B------:R-:W-:Y:S01]  /*5ec0*/  FMUL R8, R47.reuse, R12 ;  /* 0x0000000c2f087220 */ /* 0x040fe20000400000 */
[C---:B------:R-:W-:Y:S01]  /*5ed0*/  FMUL R9, R47.reuse, R13 ;  /* 0x0000000d2f097220 */ /* 0x040fe20000400000 */
[C---:B------:R-:W-:Y:S01]  /*5ee0*/  FMUL R12, R47.reuse, R16 ;  /* 0x000000102f0c7220 */ /* 0x040fe20000400000 */
[C---:B------:R-:W-:Y:S01]  /*5ef0*/  FMUL R13, R47.reuse, R17 ;  /* 0x000000112f0d7220 */ /* 0x040fe20000400000 */
[C---:B------:R-:W-:Y:S01]  /*5f00*/  FMUL R16, R47.reuse, R20 ;  /* 0x000000142f107220 */ /* 0x040fe20000400000 */
[C---:B------:R-:W-:Y:S01]  /*5f10*/  FMUL R17, R47.reuse, R21 ;  /* 0x000000152f117220 */ /* 0x040fe20000400000 */
[C---:B------:R-:W-:Y:S01]  /*5f20*/  FMUL R20, R47.reuse, R24 ;  /* 0x000000182f147220 */ /* 0x040fe20000400000 */
[C---:B------:R-:W-:Y:S01]  /*5f30*/  FMUL R21, R47.reuse, R25 ;  /* 0x000000192f157220 */ /* 0x040fe20000400000 */
[----:B------:R-:W-:Y:S02]  /*5f40*/  HADD2.F32 R76, -RZ, R75.H1_H1 ;  /* 0x3000004bff4c7230 */ /* 0x000fe40000004100 */
[C---:B------:R-:W-:Y:S01]  /*5f50*/  FMUL R24, R47.reuse, R28 ;  /* 0x0000001c2f187220 */ /* 0x040fe20000400000 */
[C---:B------:R-:W-:Y:S01]  /*5f60*/  FMUL R25, R47.reuse, R29 ;  /* 0x0000001d2f197220 */ /* 0x040fe20000400000 */
[C---:B------:R-:W-:Y:S01]  /*5f70*/  FMUL R28, R47.reuse, R32 ;  /* 0x000000202f1c7220 */ /* 0x040fe20000400000 */
[C---:B------:R-:W-:Y:S01]  /*5f80*/  FMUL R29, R47.reuse, R33 ;  /* 0x000000212f1d7220 */ /* 0x040fe20000400000 */
[C---:B------:R-:W-:Y:S01]  /*5f90*/  FMUL R3, R47.reuse, R6 ;  /* 0x000000062f037220 */ /* 0x040fe20000400000 */
[C---:B------:R-:W-:Y:S01]  /*5fa0*/  FMUL R7, R47.reuse, R7 ;  /* 0x000000072f077220 */ /* 0x040fe20000400000 */
[C---:B------:R-:W-:Y:S01]  /*5fb0*/  FMUL R6, R47.reuse, R10 ;  /* 0x0000000a2f067220 */ /* 0x040fe20000400000 */
[----:B------:R-:W-:Y:S01]  /*5fc0*/  FMUL R11, R47, R11 ;  /* 0x0000000b2f0b7220 */ /* 0x000fe20000400000 */
[C---:B------:R-:W-:Y:S01]  /*5fd0*/  FFMA R3, R49.reuse, R52, R3 ;  /* 0x0000003431037223 */ /* 0x040fe20000000003 */
[C---:B------:R-:W-:Y:S01]  /*5fe0*/  FFMA R7, R49.reuse, R54, R7 ;  /* 0x0000003631077223 */ /* 0x040fe20000000007 */
[C---:B------:R-:W-:Y:S01]  /*5ff0*/  FFMA R4, R49.reuse, R53, R4 ;  /* 0x0000003531047223 */ /* 0x040fe20000000004 */
[----:B------:R-:W-:Y:S01]  /*6000*/  F2FP.F16.E5M2.UNPACK_B R50, R87 ;  /* 0x00000057ff32723e */ /* 0x000fe200020004ff */
[C---:B------:R-:W-:Y:S01]  /*6010*/  FFMA R5, R49.reuse, R56, R5 ;  /* 0x0000003831057223 */ /* 0x040fe20000000005 */
[----:B------:R-:W-:Y:S01]  /*6020*/  FFMA R6, R49, R55, R6 ;  /* 0x0000003731067223 */ /* 0x000fe20000000006 */
[----:B------:R-:W-:Y:S01]  /*6030*/  F2FP.SATFINITE.E5M2.F32.PACK_AB_MERGE_C R117, R7, R3, RZ ;  /* 0x000000030775723e */ /* 0x000fe200048060ff */
[C---:B------:R-:W-:Y:S01]  /*6040*/  FFMA R11, R49.reuse, R58, R11 ;  /* 0x0000003a310b7223 */ /* 0x040fe2000000000b */
[C---:B------:R-:W-:Y:S01]  /*6050*/  FFMA R8, R49.reuse, R57, R8 ;  /* 0x0000003931087223 */ /* 0x040fe20000000008 */
[----:B------:R-:W-:Y:S01]  /*6060*/  ISETP.NE.AND P0, PT, R110, RZ, PT ;  /* 0x000000ff6e00720c */ /* 0x000fe20003f05270 */
[----:B------:R-:W-:Y:S01]  /*6070*/  FFMA R9, R49, R60, R9 ;  /* 0x0000003c31097223 */ /* 0x000fe20000000009 */
[----:B------:R-:W-:Y:S01]  /*6080*/  F2FP.SATFINITE.E5M2.F32.PACK_AB_MERGE_C R116, R2, R0, R117 ;  /* 0x000000000274723e */ /* 0x000fe20004806075 */
[--C-:B------:R-:W-:Y:S01]  /*6090*/  HADD2.F32 R51, -RZ, R50.reuse.H0_H0 ;  /* 0x20000032ff337230 */ /* 0x100fe20000004100 */
[----:B------:R-:W-:Y:S01]  /*60a0*/  F2FP.SATFINITE.E5M2.F32.PACK_AB_MERGE_C R117, R11, R6, RZ ;  /* 0x000000060b75723e */ /* 0x000fe200048060ff */
[----:B------:R-:W-:Y:S02]  /*60b0*/  HADD2.F32 R50, -RZ, R50.H1_H1 ;  /* 0x30000032ff327230 */ /* 0x000fe40000004100 */
[C---:B------:R-:W-:Y:S01]  /*60c0*/  FMUL R10, R47.reuse, R14 ;  /* 0x0000000e2f0a7220 */ /* 0x040fe20000400000 */
[----:B------:R-:W-:Y:S01]  /*60d0*/  FMUL R15, R47, R15 ;  /* 0x0000000f2f0f7220 */ /* 0x000fe20000400000 */
[--C-:B------:R-:W-:Y:S01]  /*60e0*/  HADD2.F32 R63, -RZ, R65.reuse.H0_H0 ;  /* 0x20000041ff3f7230 */ /* 0x100fe20000004100 */
[----:B------:R-:W-:Y:S01]  /*60f0*/  F2FP.SATFINITE.E5M2.F32.PACK_AB_MERGE_C R117, R5, R4, R117 ;  /* 0x000000040575723e */ /* 0x000fe20004806075 */
[C---:B------:R-:W-:Y:S01]  /*6100*/  FFMA R10, R49.reuse, R59, R10 ;  /* 0x0000003b310a7223 */ /* 0x040fe2000000000a */
[C---:B------:R-:W-:Y:S01]  /*6110*/  FFMA R15, R49.reuse, R62, R15 ;  /* 0x0000003e310f7223 */ /* 0x040fe2000000000f */
[C---:B------:R-:W-:Y:S01]  /*6120*/  FFMA R12, R49.reuse, R61, R12 ;  /* 0x0000003d310c7223 */ /* 0x040fe2000000000c */
[----:B------:R-:W-:Y:S01]  /*6130*/  FFMA R13, R49, R64, R13 ;  /* 0x00000040310d7223 */ /* 0x000fe2000000000d */
[----:B------:R-:W-:Y:S02]  /*6140*/  HADD2.F32 R66, -RZ, R65.H1_H1 ;  /* 0x30000041ff427230 */ /* 0x000fe40000004100 */
[C---:B------:R-:W-:Y:S01]  /*6150*/  FMUL R14, R47.reuse, R18 ;  /* 0x000000122f0e7220 */ /* 0x040fe20000400000 */
[----:B------:R-:W-:Y:S02]  /*6160*/  HADD2.F32 R65, -RZ, R67.H0_H0 ;  /* 0x20000043ff417230 */ /* 0x000fe40000004100 */
[----:B------:R-:W-:Y:S01]  /*6170*/  FMUL R19, R47, R19 ;  /* 0x000000132f137220 */ /* 0x000fe20000400000 */
[--C-:B------:R-:W-:Y:S02]  /*6180*/  HADD2.F32 R67, -RZ, R69.reuse.H0_H0 ;  /* 0x20000045ff437230 */ /* 0x100fe40000004100 */
[----:B------:R-:W-:Y:S01]  /*6190*/  FFMA R14, R49, R63, R14 ;  /* 0x0000003f310e7223 */ /* 0x000fe2000000000e */
[----:B------:R-:W-:Y:S02]  /*61a0*/  HADD2.F32 R70, -RZ, R69.H1_H1 ;  /* 0x30000045ff467230 */ /* 0x000fe40000004100 */
[----:B------:R-:W-:Y:S01]  /*61b0*/  FMUL R18, R47, R22 ;  /* 0x000000162f127220 */ /* 0x000fe20000400000 */
[----:B------:R-:W-:Y:S02]  /*61c0*/  HADD2.F32 R69, -RZ, R71.H0_H0 ;  /* 0x20000047ff457230 */ /* 0x000fe40000004100 */
[----:B------:R-:W-:Y:S01]  /*61d0*/  FFMA R19, R49, R66, R19 ;  /* 0x0000004231137223 */ /* 0x000fe20000000013 */
[----:B------:R-:W-:Y:S01]  /*61e0*/  FMUL R23, R47, R23 ;  /* 0x000000172f177220 */ /* 0x000fe20000400000 */
[C---:B------:R-:W-:Y:S01]  /*61f0*/  FFMA R16, R49.reuse, R65, R16 ;  /* 0x0000004131107223 */ /* 0x040fe20000000010 */
[C---:B------:R-:W-:Y:S01]  /*6200*/  FFMA R17, R49.reuse, R68, R17 ;  /* 0x0000004431117223 */ /* 0x040fe20000000011 */
        /* <DEDUP_REMOVED lines=23> */
[----:B------:R-:W-:Y:S01]  /*6380*/  F2FP.SATFINITE.E5M2.F32.PACK_AB_MERGE_C R118, R15, R10, RZ ;  /* 0x0000000a0f76723e */ /* 0x000fe200048060ff */
[----:B------:R-:W-:Y:S01]  /*6390*/  FFMA R28, R49, R51, R28 ;  /* 0x00000033311c7223 */ /* 0x000fe2000000001c */
[----:B------:R-:W-:Y:S01]  /*63a0*/  F2FP.SATFINITE.E5M2.F32.PACK_AB_MERGE_C R119, R19, R14, RZ ;  /* 0x0000000e1377723e */ /* 0x000fe200048060ff */
[C---:B------:R-:W-:Y:S01]  /*63b0*/  FFMA R29, R49.reuse, R50, R29 ;  /* 0x00000032311d7223 */ /* 0x040fe2000000001d */
[C---:B------:R-:W-:Y:S01]  /*63c0*/  FFMA R30, R49.reuse, R77, R30 ;  /* 0x0000004d311e7223 */ /* 0x040fe2000000001e */
[----:B------:R-:W-:Y:S01]  /*63d0*/  FFMA R35, R49, R52, R35 ;  /* 0x0000003431237223 */ /* 0x000fe20000000023 */
[----:B------:R-:W-:Y:S02]  /*63e0*/  F2FP.SATFINITE.E5M2.F32.PACK_AB_MERGE_C R118, R9, R8, R118 ;  /* 0x000000080976723e */ /* 0x000fe40004806076 */
[----:B------:R-:W-:Y:S02]  /*63f0*/  F2FP.SATFINITE.E5M2.F32.PACK_AB_MERGE_C R119, R13, R12, R119 ;  /* 0x0000000c0d77723e */ /* 0x000fe40004806077 */
[----:B------:R-:W-:Y:S02]  /*6400*/  F2FP.SATFINITE.E5M2.F32.PACK_AB_MERGE_C R120, R23, R18, RZ ;  /* 0x000000121778723e */ /* 0x000fe400048060ff */
[----:B------:R-:W-:Y:S01]  /*6410*/  F2FP.SATFINITE.E5M2.F32.PACK_AB_MERGE_C R121, R27, R22, RZ ;  /* 0x000000161b79723e */ /* 0x000fe200048060ff */
[----:B------:R1:W-:Y:S01]  /*6420*/  STS.128 [R100+UR49+0x2200], R116 ;  /* 0x0022007464007988 */ /* 0x0003e20008000c31 */
[----:B------:R-:W-:Y:S02]  /*6430*/  F2FP.SATFINITE.E5M2.F32.PACK_AB_MERGE_C R122, R31, R26, RZ ;  /* 0x0000001a1f7a723e */ /* 0x000fe400048060ff */
[----:B------:R-:W-:Y:S02]  /*6440*/  F2FP.SATFINITE.E5M2.F32.PACK_AB_MERGE_C R123, R35, R30, RZ ;  /* 0x0000001e237b723e */ /* 0x000fe400048060ff */
[----:B------:R-:W-:Y:S02]  /*6450*/  F2FP.SATFINITE.E5M2.F32.PACK_AB_MERGE_C R120, R17, R16, R120 ;  /* 0x000000101178723e */ /* 0x000fe40004806078 */
[----:B------:R-:W-:Y:S02]  /*6460*/  F2FP.SATFINITE.E5M2.F32.PACK_AB_MERGE_C R121, R21, R20, R121 ;  /* 0x000000141579723e */ /* 0x000fe40004806079 */
[----:B------:R-:W-:Y:S02]  /*6470*/  F2FP.SATFINITE.E5M2.F32.PACK_AB_MERGE_C R122, R25, R24, R122 ;  /* 0x00000018197a723e */ /* 0x000fe4000480607a */
[----:B------:R-:W-:Y:S02]  /*6480*/  F2FP.SATFINITE.E5M2.F32.PACK_AB_MERGE_C R123, R29, R28, R123 ;  /* 0x0000001c1d7b723e */ /* 0x000fe4000480607b */
[----:B------:R-:W-:Y:S02]  /*6490*/  LEA R32, R105, UR49, 0x3 ;  /* 0x0000003169207c11 */ /* 0x000fe4000f8e18ff */
[----:B------:R-:W-:Y:S01]  /*64a0*/  @P6 SHF.L.U32 R33, R104, 0x1f, RZ ;  /* 0x0000001f68216819 */ /* 0x000fe200000006ff */
[----:B------:R1:W-:Y:S01]  /*64b0*/  STS.128 [R114+0x2210], R120 ;  /* 0x0022107872007388 */ /* 0x0003e20000000c00 */
[----:B------:R-:W-:Y:S01]  /*64c0*/  @!PT LDS RZ, [RZ] ;  /* 0x00000000fffff984 */ /* 0x000fe20000000800 */
[----:B------:R-:W-:Y:S01]  /*64d0*/  @!PT LDS RZ, [RZ] ;  /* 0x00000000fffff984 */ /* 0x000fe20000000800 */
[----:B------:R-:W-:Y:S01]  /*64e0*/  @!PT LDS RZ, [RZ] ;  /* 0x00000000fffff984 */ /* 0x000fe20000000800 */
[----:B------:R-:W-:Y:S01]  /*64f0*/  @!PT LDS RZ, [RZ] ;  /* 0x00000000fffff984 */ /* 0x000fe20000000800 */
[----:B------:R2:W-:Y:S07]  /*6500*/  MEMBAR.ALL.CTA ;  /* 0x0000000000007992 */ /* 0x0005ee0000008000 */
[----:B--2---:R-:W2:Y:S02]  /*6510*/  FENCE.VIEW.ASYNC.S ;  /* 0x00000000000073c6 */ /* 0x004ea40000000000 */
[----:B--2---:R-:W-:Y:S06]  /*6520*/  BAR.SYNC.DEFER_BLOCKING 0x1, 0x80 ;  /* 0x0042000000007b1d */ /* 0x004fec0000010000 */
[----:B------:R-:W-:Y:S05]  /*6530*/  @P0 BRA `(.L_x_99) ;  /* 0x0000000000280947 */ /* 0x000fea0003800000 */
[----:B------:R-:W-:Y:S02]  /*6540*/  UIADD3 UR4, UPT, UPT, UR49, 0x2200, URZ ;  /* 0x0000220031047890 */ /* 0x000fe4000fffe0ff */
[----:B------:R-:W-:Y:S01]  /*6550*/  UIADD3 UR6, UP0, UPT, UR52, 0x680, URZ ;  /* 0x0000068034067890 */ /* 0x000fe2000ff1e0ff */
[----:B------:R-:W-:Y:S03]  /*6560*/  UMOV UR43, UR36 ;  /* 0x00000024002b7c82 */ /* 0x000fe60008000000 */
[----:B------:R-:W-:Y:S01]  /*6570*/  MOV R109, UR4 ;  /* 0x00000004006d7c02 */ /* 0x000fe20008000f00 */
[----:B------:R-:W-:Y:S03]  /*6580*/  UIADD3.X UR7, UPT, UPT, URZ, UR53, URZ, UP0, !UPT ;  /* 0x00000035ff077290 */ /* 0x000fe600087fe4ff */
[----:B------:R-:W-:Y:S11]  /*6590*/  R2UR UR40, R109 ;  /* 0x000000006d2872ca */ /* 0x000ff600000e0000 */
[----:B------:R-:W-:Y:S02]  /*65a0*/  @!UPT UIADD3 URZ, UPT, UPT, URZ, URZ, URZ ;  /* 0x000000fffffff290 */ /* 0x000fe4000fffe0ff */
[----:B------:R2:W-:Y:S01]  /*65b0*/  UTMASTG.3D [UR40], [UR6] ;  /* 0x00000028060073b5 */ /* 0x0005e20008010000 */
[----:B------:R0:W-:Y:S01]  /*65c0*/  UTMACMDFLUSH ;  /* 0x00000000000079b7 */ /* 0x0001e20000000000 */
[----:B--2---:R-:W-:Y:S04]  /*65d0*/  DEPBAR.LE SB0, 0x1 ;  /* 0x000080400000791a */ /* 0x004fe80000000000 */
.L_x_99:
[----:B------:R-:W-:Y:S05]  /*65e0*/  BSYNC.RECONVERGENT B0 ;  /* 0x0000000000007941 */ /* 0x000fea0003800200 */
.L_x_98:
[----:B------:R-:W-:Y:S06]  /*65f0*/  BAR.SYNC.DEFER_BLOCKING 0x1, 0x80 ;  /* 0x0042000000007b1d */ /* 0x000fec0000010000 */
[----:B------:R-:W2:Y:S01]  /*6600*/  @P6 SYNCS.PHASECHK.TRANS64.TRYWAIT P0, [R32+URZ+0x80], R33 ;  /* 0x00008021200065a7 */ /* 0x000ea200080011ff */
[----:B------:R-:W-:Y:S01]  /*6610*/  BSSY B1, `(.L_x_100) ;  /* 0x0000020000017945 */ /* 0x000fe20003800000 */
[----:B--2---:R-:W-:Y:S03]  /*6620*/  @P6 SEL R115, RZ, 0x1, !P0 ;  /* 0x00000001ff736807 */ /* 0x004fe60004000000 */
[----:B------:R-:W-:Y:S05]  /*6630*/  @!P6 BRA `(.L_x_101) ;  /* 0x000000000074e947 */ /* 0x000fea0003800000 */
[----:B------:R-:W-:Y:S01]  /*6640*/  ISETP.NE.AND P1, PT, R124, RZ, PT ;  /* 0x000000ff7c00720c */ /* 0x000fe20003f25270 */
[----:B------:R-:W-:Y:S01]  /*6650*/  BSSY B0, `(.L_x_102) ;  /* 0x0000009000007945 */ /* 0x000fe20003800000 */
[----:B------:R-:W-:Y:S11]  /*6660*/  ISETP.NE.AND P0, PT, R115, RZ, PT ;  /* 0x000000ff7300720c */ /* 0x000ff60003f05270 */
[----:B------:R-:W-:Y:S05]  /*6670*/  @P1 IMAD R0, R105, 0x1000, R100 ;  /* 0x0000100069001824 */ /* 0x000fea00078e0264 */
[----:B------:R-:W-:Y:S05]  /*6680*/  @P1 IADD3 R2, PT, PT, R0, UR49, RZ ;  /* 0x0000003100021c10 */ /* 0x000fea000fffe0ff */
[----:B------:R-:W-:Y:S01]  /*6690*/  @P1 IMAD.IADD R2, R2, 0x1, R125 ;  /* 0x0000000102021824 */ /* 0x000fe200078e027d */
[----:B------:R-:W-:Y:S06]  /*66a0*/  @P0 BRA `(.L_x_103) ;  /* 0x00000000000c0947 */ /* 0x000fec0003800000 */
[----:B------:R-:W-:Y:S04]  /*66b0*/  SHF.L.U32 R3, R104, 0x1f, RZ ;  /* 0x0000001f68037819 */ /* 0x000fe800000006ff */
[----:B------:R-:W2:Y:S02]  /*66c0*/  SYNCS.PHASECHK.TRANS64.TRYWAIT P0, [R32+URZ+0x80], R3 ;  /* 0x00008003200075a7 */ /* 0x000ea400080011ff */
[----:B--2---:R-:W-:Y:S05]  /*66d0*/  @!P0 BRA `(.L_x_104) ;  /* 0x00000018000c8947 */ /* 0x004fea0003800000 */
.L_x_103:
[----:B------:R-:W-:Y:S05]  /*66e0*/  BSYNC B0 ;  /* 0x0000000000007941 */ /* 0x000fea0003800000 */
.L_x_102:
[----:B------:R-:W-:Y:S01]  /*66f0*/  ISETP.NE.AND P0, PT, R124, RZ, PT ;  /* 0x000000ff7c00720c */ /* 0x000fe20003f05270 */
[----:B--2---:R-:W-:Y:S02]  /*6700*/  VIADD R32, R32, 0x90 ;  /* 0x0000009020207836 */ /* 0x004fe40000000000 */
[----:B------:R-:W-:Y:S02]  /*6710*/  IMAD.U32 R3, RZ, RZ, UR37 ;  /* 0x00000025ff037e24 */ /* 0x000fe4000f8e00ff */
[----:B------:R-:W-:Y:S03]  /*6720*/  VIADD R105, R105, 0x1 ;  /* 0x0000000169697836 */ /* 0x000fe60000000000 */
[----:B------:R-:W-:Y:S05]  /*6730*/  PRMT R3, R3, 0x654, R32 ;  /* 0x0000065403037816 */ /* 0x000fea0000000020 */
[----:B------:R2:W3:Y:S04]  /*6740*/  @P0 LDS.128 R80, [R0+UR49+0x200] ;  /* 0x0002003100500984 */ /* 0x0004e80008000c00 */
[----:B------:R2:W4:Y:S01]  /*6750*/  @P0 LDS.128 R84, [R2+0x210] ;  /* 0x0002100002540984 */ /* 0x0005220000000c00 */
[C---:B------:R-:W-:Y:S01]  /*6760*/  ISETP.NE.AND P0, PT, R105.reuse, 0x2, PT ;  /* 0x000000026900780c */ /* 0x040fe20003f05270 */
[----:B------:R-:W-:Y:S01]  /*6770*/  @!PT LDS RZ, [RZ] ;  /* 0x00000000fffff984 */ /* 0x000fe20000000800 */
[----:B------:R-:W-:Y:S01]  /*6780*/  @!PT LDS RZ, [RZ] ;  /* 0x00000000fffff984 */ /* 0x000fe20000000800 */
[----:B------:R-:W-:Y:S01]  /*6790*/  @!PT LDS RZ, [RZ] ;  /* 0x00000000fffff984 */ /* 0x000fe20000000800 */
[----:B------:R-:W-:Y:S01]  /*67a0*/  @!PT LDS RZ, [RZ] ;  /* 0x00000000fffff984 */ /* 0x000fe20000000800 */
[----:B------:R5:W-:Y:S06]  /*67b0*/  MEMBAR.ALL.CTA ;  /* 0x0000000000007992 */ /* 0x000bec0000008000 */
[----:B-----5:R-:W5:Y:S01]  /*67c0*/  FENCE.VIEW.ASYNC.S ;  /* 0x00000000000073c6 */ /* 0x020f620000000000 */
[----:B------:R-:W-:Y:S01]  /*67d0*/  SEL R105, R105, RZ, P0 ;  /* 0x000000ff69697207 */ /* 0x000fe20000000000 */
[----:B-----5:R5:W-:Y:S02]  /*67e0*/  SYNCS.ARRIVE.TRANS64.RED.A1T0 RZ, [R3+URZ], RZ ;  /* 0x000000ff03ff79a7 */ /* 0x020be400081004ff */
[----:B-----5:R-:W-:Y:S04]  /*67f0*/  SEL R3, RZ, 0x1, P0 ;  /* 0x00000001ff037807 */ /* 0x020fe80000000000 */
[----:B--23--:R-:W-:Y:S02]  /*6800*/  LOP3.LUT R104, R104, R3, RZ, 0x3c, !PT ;  /* 0x0000000368687212 */ /* 0x00cfe400078e3cff */
.L_x_101:
[----:B------:R-:W-:Y:S05]  /*6810*/  BSYNC B1 ;  /* 0x0000000000017941 */ /* 0x000fea0003800000 */
.L_x_100:
[----:B------:R-:W-:Y:S05]  /*6820*/  VIADD R0, R48, 0x40 ;  /* 0x0000004030007836 */ /* 0x000fea0000000000 */
[----:B------:R-:W-:Y:S04]  /*6830*/  SHF.R.U32.HI R0, RZ, 0x15, R0 ;  /* 0x00000015ff007819 */ /* 0x000fe80000011600 */
[----:B------:R-:W-:Y:S11]  /*6840*/  LOP3.LUT P0, RZ, R0, 0x3, R101, 0x48, !PT ;  /* 0x0000000300ff7812 */ /* 0x000ff60007804865 */
[----:B------:R-:W-:Y:S02]  /*6850*/  @!UPT UIADD3 URZ, UPT, UPT, URZ, URZ, URZ ;  /* 0x000000fffffff290 */ /* 0x000fe4000fffe0ff */
[----:B------:R-:W-:Y:S05]  /*6860*/  @!P0 BRA `(.L_x_105) ;  /* 0x0000000000408947 */ /* 0x000fea0003800000 */
[----:B------:R-:W2:Y:S01]  /*6870*/  LDCU.64 UR8, c[0x4][0x70] ;  /* 0x01000e00ff0877ac */ /* 0x000ea20008000a00 */
[----:B------:R-:W-:Y:S01]  /*6880*/  MOV R3, 0x0 ;  /* 0x0000000000037802 */ /* 0x000fe20000000f00 */
[----:B------:R-:W-:Y:S02]  /*6890*/  HFMA2 R12, -RZ, RZ, 0, 5.9604644775390625e-08 ;  /* 0x00000001ff0c7431 */ /* 0x000fe400000001ff */
[----:B------:R-:W-:Y:S02]  /*68a0*/  IMAD.MOV.U32 R8, RZ, RZ, 0x192 ;  /* 0x00000192ff087424 */ /* 0x000fe400078e00ff */
[----:B------:R-:W-:Y:S01]  /*68b0*/  IMAD.MOV.U32 R13, RZ, RZ, RZ ;  /* 0x000000ffff0d7224 */ /* 0x000fe200078e00ff */
[----:B------:R-:W3:Y:S01]  /*68c0*/  LDCU.64 UR6, c[0x4][0x78] ;  /* 0x01000f00ff0677ac */ /* 0x000ee20008000a00 */
[----:B------:R-:W1:Y:S01]  /*68d0*/  LDC.64 R2, c[0x4][R3] ;  /* 0x0100000003027b82 */ /* 0x000e620000000a00 */
[----:B------:R-:W5:Y:S01]  /*68e0*/  LDCU.64 UR4, c[0x4][0x10] ;  /* 0x01000200ff0477ac */ /* 0x000f620008000a00 */
[----:B--2---:R-:W-:Y:S01]  /*68f0*/  MOV R5, UR9 ;  /* 0x0000000900057c02 */ /* 0x004fe20008000f00 */
[----:B------:R-:W-:Y:S01]  /*6900*/  IMAD.U32 R4, RZ, RZ, UR8 ;  /* 0x00000008ff047e24 */ /* 0x000fe2000f8e00ff */
[----:B---3--:R-:W-:Y:S01]  /*6910*/  MOV R7, UR7 ;  /* 0x0000000700077c02 */ /* 0x008fe20008000f00 */
[----:B------:R-:W-:Y:S01]  /*6920*/  IMAD.U32 R6, RZ, RZ, UR6 ;  /* 0x00000006ff067e24 */ /* 0x000fe2000f8e00ff */
[----:B-----5:R-:W-:Y:S01]  /*6930*/  MOV R11, UR5 ;  /* 0x00000005000b7c02 */ /* 0x020fe20008000f00 */
[----:B------:R-:W-:Y:S02]  /*6940*/  IMAD.U32 R10, RZ, RZ, UR4 ;  /* 0x00000004ff0a7e24 */ /* 0x000fe4000f8e00ff */
[----:B------:R-:W-:Y:S07]  /*6950*/  LEPC R20, `(.L_x_105) ;  /* 0x000000001014794e */ /* 0x000fee0000000000 */
[----:B-1--4-:R-:W-:Y:S05]  /*6960*/  CALL.ABS.NOINC R2 ;  /* 0x0000000002007343 */ /* 0x012fea0003c00000 */
.L_x_105:
[----:B------:R-:W-:Y:S01]  /*6970*/  ISETP.NE.AND P0, PT, R110, RZ, PT ;  /* 0x000000ff6e00720c */ /* 0x000fe20003f05270 */
[----:B------:R-:W-:Y:S05]  /*6980*/  WARPSYNC.ALL ;  /* 0x0000000000007948 */ /* 0x000fea0003800000 */
[----:B------:R-:W-:Y:S01]  /*6990*/  R2UR UR4, R48 ;  /* 0x00000000300472ca */ /* 0x000fe200000e0000 */
[----:B------:R-:W-:Y:S01]  /*69a0*/  BSSY.RECONVERGENT B0, `(.L_x_106) ;  /* 0x000009c000007945 */ /* 0x000fe20003800200 */
[-C--:B------:R-:W-:Y:S02]  /*69b0*/  F2FP.F16.E5M2.UNPACK_B R51, R80.reuse ;  /* 0x00000050ff33723e */ /* 0x080fe400020004ff */
[----:B------:R-:W-:Y:S02]  /*69c0*/  F2FP.F16.E5M2.UNPACK_B R80, R80.H1 ;  /* 0x00000050ff50723e */ /* 0x000fe400030004ff */
[-C--:B------:R-:W-:Y:S01]  /*69d0*/  F2FP.F16.E5M2.UNPACK_B R55, R81.reuse ;  /* 0x00000051ff37723e */ /* 0x080fe200020004ff */
[--C-:B------:R-:W-:Y:S01]  /*69e0*/  HADD2.F32 R50, -RZ, R51.reuse.H0_H0 ;  /* 0x20000033ff327230 */ /* 0x100fe20000004100 */
[----:B------:R-:W-:Y:S01]  /*69f0*/  F2FP.F16.E5M2.UNPACK_B R81, R81.H1 ;  /* 0x00000051ff51723e */ /* 0x000fe200030004ff */
[----:B------:R-:W-:Y:S01]  /*6a00*/  HADD2.F32 R52, -RZ, R51.H1_H1 ;  /* 0x30000033ff347230 */ /* 0x000fe20000004100 */
[-C--:B------:R-:W-:Y:S01]  /*6a10*/  F2FP.F16.E5M2.UNPACK_B R59, R82.reuse ;  /* 0x00000052ff3b723e */ /* 0x080fe200020004ff */
[--C-:B------:R-:W-:Y:S01]  /*6a20*/  HADD2.F32 R51, -RZ, R80.reuse.H0_H0 ;  /* 0x20000050ff337230 */ /* 0x100fe20000004100 */
[----:B------:R-:W-:Y:S01]  /*6a30*/  F2FP.F16.E5M2.UNPACK_B R82, R82.H1 ;  /* 0x00000052ff52723e */ /* 0x000fe200030004ff */
[----:B------:R-:W-:Y:S01]  /*6a40*/  LDTM.16dp32bit_t0_t15.x32 R4, tmem[UR4+0x40] ;  /* 0x00004004000479ee */ /* 0x000fe20008a80000 */
[----:B------:R-:W2:Y:S01]  /*6a50*/  LDTM.16dp32bit_t16_t31.x32 R4, tmem[UR4+0x60] ;  /* 0x00006004000479ee */ /* 0x000ea20008aa0000 */
[----:B------:R-:W-:Y:S01]  /*6a60*/  NOP ;  /* 0x0000000000007918 */ /* 0x000fe20000000000 */
[--C-:B------:R-:W-:Y:S01]  /*6a70*/  HADD2.F32 R53, -RZ, R55.reuse.H0_H0 ;  /* 0x20000037ff357230 */ /* 0x100fe20000004100 */
[----:B------:R-:W-:Y:S01]  /*6a80*/  R2UR UR5, R113 ;  /* 0x00000000710572ca */ /* 0x000fe200000e0000 */
[----:B------:R-:W-:Y:S01]  /*6a90*/  HADD2.F32 R56, -RZ, R55.H1_H1 ;  /* 0x30000037ff387230 */ /* 0x000fe20000004100 */
[----:B------:R-:W-:Y:S01]  /*6aa0*/  F2FP.F16.E5M2.UNPACK_B R63, R83 ;  /* 0x00000053ff3f723e */ /* 0x000fe200020004ff */
[--C-:B------:R-:W-:Y:S01]  /*6ab0*/  HADD2.F32 R57, -RZ, R59.reuse.H0_H0 ;  /* 0x2000003bff397230 */ /* 0x100fe20000004100 */
[----:B----4-:R-:W-:Y:S01]  /*6ac0*/  F2FP.F16.E5M2.UNPACK_B R67, R84 ;  /* 0x00000054ff43723e */ /* 0x010fe200020004ff */
[----:B------:R-:W-:Y:S01]  /*6ad0*/  HADD2.F32 R60, -RZ, R59.H1_H1 ;  /* 0x3000003bff3c7230 */ /* 0x000fe20000004100 */
[----:B------:R-:W-:Y:S01]  /*6ae0*/  F2FP.F16.E5M2.UNPACK_B R71, R85 ;  /* 0x00000055ff47723e */ /* 0x000fe200020004ff */
[--C-:B------:R-:W-:Y:S01]  /*6af0*/  HADD2.F32 R61, -RZ, R63.reuse.H0_H0 ;  /* 0x2000003fff3d7230 */ /* 0x100fe20000004100 */
[----:B------:R-:W-:Y:S01]  /*6b00*/  F2FP.F16.E5M2.UNPACK_B R75, R86 ;  /* 0x00000056ff4b723e */ /* 0x000fe200020004ff */
[----:B------:R-:W-:Y:S01]  /*6b10*/  HADD2.F32 R64, -RZ, R63.H1_H1 ;  /* 0x3000003fff407230 */ /* 0x000fe20000004100 */
[----:B------:R-:W-:Y:S01]  /*6b20*/  F2FP.F16.E5M2.UNPACK_B R77, R87 ;  /* 0x00000057ff4d723e */ /* 0x000fe200020004ff */
[--C-:B------:R-:W-:Y:S01]  /*6b30*/  HADD2.F32 R65, -RZ, R67.reuse.H0_H0 ;  /* 0x20000043ff417230 */ /* 0x100fe20000004100 */
[----:B------:R-:W-:Y:S01]  /*6b40*/  F2FP.F16.E5M2.UNPACK_B R83, R83.H1 ;  /* 0x00000053ff53723e */ /* 0x000fe200030004ff */
[----:B------:R-:W-:Y:S01]  /*6b50*/  UIADD3 UR5, UPT, UPT, UR5, 0xf0, URZ ;  /* 0x000000f005057890 */ /* 0x000fe2000fffe0ff */
[----:B------:R-:W-:Y:S01]  /*6b60*/  HADD2.F32 R67, -RZ, R67.H1_H1 ;  /* 0x30000043ff437230 */ /* 0x000fe20000004100 */
[----:B------:R-:W-:Y:S01]  /*6b70*/  F2FP.F16.E5M2.UNPACK_B R84, R84.H1 ;  /* 0x00000054ff54723e */ /* 0x000fe200030004ff */
[--C-:B------:R-:W-:Y:S01]  /*6b80*/  HADD2.F32 R69, -RZ, R71.reuse.H0_H0 ;  /* 0x20000047ff457230 */ /* 0x100fe20000004100 */
[----:B------:R-:W-:Y:S01]  /*6b90*/  UPRMT UR5, UR37, 0x654, UR5 ;  /* 0x0000065425057896 */ /* 0x000fe20008000005 */
[----:B------:R-:W-:Y:S01]  /*6ba0*/  HADD2.F32 R72, -RZ, R71.H1_H1 ;  /* 0x30000047ff487230 */ /* 0x000fe20000004100 */
[----:B------:R-:W-:Y:S01]  /*6bb0*/  F2FP.F16.E5M2.UNPACK_B R85, R85.H1 ;  /* 0x00000055ff55723e */ /* 0x000fe200030004ff */
[--C-:B------:R-:W-:Y:S02]  /*6bc0*/  HADD2.F32 R73, -RZ, R75.reuse.H0_H0 ;  /* 0x2000004bff497230 */ /* 0x100fe40000004100 */
[C---:B--2---:R-:W-:Y:S01]  /*6bd0*/  FMUL R4, R47.reuse, R4 ;  /* 0x000000042f047220 */ /* 0x044fe20000400000 */
[C---:B------:R-:W-:Y:S01]  /*6be0*/  FMUL R5, R47.reuse, R5 ;  /* 0x000000052f057220 */ /* 0x040fe20000400000 */
[C---:B------:R-:W-:Y:S01]  /*6bf0*/  FMUL R8, R47.reuse, R8 ;  /* 0x000000082f087220 */ /* 0x040fe20000400000 */
[----:B------:R-:W-:Y:S01]  /*6c00*/  FMUL R9, R47, R9 ;  /* 0x000000092f097220 */ /* 0x000fe20000400000 */
[C---:B------:R-:W-:Y:S01]  /*6c10*/  FFMA R4, R49.reuse, R50, R4 ;  /* 0x0000003231047223 */ /* 0x040fe20000000004 */
[----:B------:R-:W-:Y:S01]  /*6c20*/  SYNCS.ARRIVE.TRANS64.RED.A1T0 RZ, [UR5], RZ ;  /* 0x000000ffffff79a7 */ /* 0x000fe20008100405 */
        /* <DEDUP_REMOVED lines=18> */
[--C-:B------:R-:W-:Y:S02]  /*6d50*/  HADD2.F32 R55, -RZ, R81.reuse.H0_H0 ;  /* 0x20000051ff377230 */ /* 0x100fe40000004100 */
[----:B------:R-:W-:Y:S01]  /*6d60*/  FMUL R10, R47, R10 ;  /* 0x0000000a2f0a7220 */ /* 0x000fe20000400000 */
[C---:B------:R-:W-:Y:S01]  /*6d70*/  FFMA R6, R49.reuse, R51, R6 ;  /* 0x0000003331067223 */ /* 0x040fe20000000006 */
[----:B------:R-:W-:Y:S02]  /*6d80*/  HADD2.F32 R58, -RZ, R81.H1_H1 ;  /* 0x30000051ff3a7230 */ /* 0x000fe40000004100 */
[C---:B------:R-:W-:Y:S01]  /*6d90*/  FFMA R7, R49.reuse, R54, R7 ;  /* 0x0000003631077223 */ /* 0x040fe20000000007 */
[C---:B------:R-:W-:Y:S01]  /*6da0*/  FFMA R8, R49.reuse, R53, R8 ;  /* 0x0000003531087223 */ /* 0x040fe20000000008 */
[C---:B------:R-:W-:Y:S01]  /*6db0*/  FFMA R9, R49.reuse, R56, R9 ;  /* 0x0000003831097223 */ /* 0x040fe20000000009 */
[----:B------:R-:W-:Y:S01]  /*6dc0*/  FFMA R10, R49, R55, R10 ;  /* 0x00000037310a7223 */ /* 0x000fe2000000000a */
[----:B------:R-:W-:Y:S01]  /*6dd0*/  HADD2.F32 R51, -RZ, R77.H0_H0 ;  /* 0x2000004dff337230 */ /* 0x000fe20000004100 */
[----:B-1----:R-:W-:Y:S01]  /*6de0*/  F2FP.SATFINITE.E5M2.F32.PACK_AB_MERGE_C R116, R7, R6, RZ ;  /* 0x000000060774723e */ /* 0x002fe200048060ff */
[C---:B------:R-:W-:Y:S01]  /*6df0*/  FMUL R11, R47.reuse, R11 ;  /* 0x0000000b2f0b7220 */ /* 0x040fe20000400000 */
[--C-:B------:R-:W-:Y:S02]  /*6e00*/  HADD2.F32 R59, -RZ, R82.reuse.H0_H0 ;  /* 0x20000052ff3b7230 */ /* 0x100fe40000004100 */
[----:B------:R-:W-:Y:S01]  /*6e10*/  FMUL R14, R47, R14 ;  /* 0x0000000e2f0e7220 */ /* 0x000fe20000400000 */
[----:B------:R-:W-:Y:S01]  /*6e20*/  HADD2.F32 R62, -RZ, R82.H1_H1 ;  /* 0x30000052ff3e7230 */ /* 0x000fe20000004100 */
[----:B------:R-:W-:Y:S01]  /*6e30*/  F2FP.SATFINITE.E5M2.F32.PACK_AB_MERGE_C R116, R5, R4, R116 ;  /* 0x000000040574723e */ /* 0x000fe20004806074 */
[C---:B------:R-:W-:Y:S01]  /*6e40*/  FFMA R11, R49.reuse, R58, R11 ;  /* 0x0000003a310b7223 */ /* 0x040fe2000000000b */
[C---:B------:R-:W-:Y:S01]  /*6e50*/  FFMA R12, R49.reuse, R57, R12 ;  /* 0x00000039310c7223 */ /* 0x040fe2000000000c */
[C---:B------:R-:W-:Y:S01]  /*6e60*/  FFMA R13, R49.reuse, R60, R13 ;  /* 0x0000003c310d7223 */ /* 0x040fe2000000000d */
[----:B------:R-:W-:Y:S01]  /*6e70*/  F2FP.F16.E5M2.UNPACK_B R86, R86.H1 ;  /* 0x00000056ff56723e */ /* 0x000fe200030004ff */
[----:B------:R-:W-:Y:S01]  /*6e80*/  FFMA R14, R49, R59, R14 ;  /* 0x0000003b310e7223 */ /* 0x000fe2000000000e */
[----:B------:R-:W-:Y:S01]  /*6e90*/  F2FP.SATFINITE.E5M2.F32.PACK_AB_MERGE_C R117, R11, R10, RZ ;  /* 0x0000000a0b75723e */ /* 0x000fe200048060ff */
[C---:B------:R-:W-:Y:S01]  /*6ea0*/  FMUL R15, R47.reuse, R15 ;  /* 0x0000000f2f0f7220 */ /* 0x040fe20000400000 */
[--C-:B------:R-:W-:Y:S02]  /*6eb0*/  HADD2.F32 R63, -RZ, R83.reuse.H0_H0 ;  /* 0x20000053ff3f7230 */ /* 0x100fe40000004100 */
[----:B------:R-:W-:Y:S01]  /*6ec0*/  FMUL R18, R47, R18 ;  /* 0x000000122f127220 */ /* 0x000fe20000400000 */
[----:B------:R-:W-:Y:S01]  /*6ed0*/  HADD2.F32 R66, -RZ, R83.H1_H1 ;  /* 0x30000053ff427230 */ /* 0x000fe20000004100 */
[----:B------:R-:W-:Y:S01]  /*6ee0*/  F2FP.SATFINITE.E5M2.F32.PACK_AB_MERGE_C R117, R9, R8, R117 ;  /* 0x000000080975723e */ /* 0x000fe20004806075 */
[C---:B------:R-:W-:Y:S01]  /*6ef0*/  FFMA R15, R49.reuse, R62, R15 ;  /* 0x0000003e310f7223 */ /* 0x040fe2000000000f */
[C---:B------:R-:W-:Y:S01]  /*6f00*/  FFMA R16, R49.reuse, R61, R16 ;  /* 0x0000003d31107223 */ /* 0x040fe20000000010 */
[----:B------:R-:W-:Y:S01]  /*6f10*/  FFMA R17, R49, R64, R17 ;  /* 0x0000004031117223 */ /* 0x000fe20000000011 */
[----:B------:R-:W-:Y:S01]  /*6f20*/  FMUL R19, R47, R19 ;  /* 0x000000132f137220 */ /* 0x000fe20000400000 */
        /* <DEDUP_REMOVED lines=15> */
[----:B------:R-:W-:Y:S01]  /*7020*/  F2FP.F16.E5M2.UNPACK_B R87, R87.H1 ;  /* 0x00000057ff57723e */ /* 0x000fe200030004ff */
        /* <DEDUP_REMOVED lines=32> */
[----:B------:R-:W-:Y:S03]  /*7230*/  IADD3 R79, PT, PT, R44, 0x1, RZ ;  /* 0x000000012c4f7810 */ /* 0x000fe60007ffe0ff */
        /* <DEDUP_REMOVED lines=9> */
[----:B------:R-:W-:Y:S02]  /*72d0*/  UIADD3 UR8, UP0, UPT, UR52, 0x680, URZ ;  /* 0x0000068034087890 */ /* 0x000fe4000ff1e0ff */
[----:B------:R-:W-:Y:S02]  /*72e0*/  UIADD3 UR5, UPT, UPT, UR41, 0x40, URZ ;  /* 0x0000004029057890 */ /* 0x000fe4000fffe0ff */
[----:B------:R-:W-:Y:S02]  /*72f0*/  UIADD3 UR4, UPT, UPT, UR49, 0x3200, URZ ;  /* 0x0000320031047890 */ /* 0x000fe4000fffe0ff */
[----:B------:R-:W-:Y:S01]  /*7300*/  UIADD3.X UR9, UPT, UPT, URZ, UR53, URZ, UP0, !UPT ;  /* 0x00000035ff097290 */ /* 0x000fe200087fe4ff */
[----:B------:R-:W-:Y:S01]  /*7310*/  UMOV UR6, UR42 ;  /* 0x0000002a00067c82 */ /* 0x000fe20008000000 */
[----:B------:R-:W-:Y:S07]  /*7320*/  UMOV UR7, UR36 ;  /* 0x0000002400077c82 */ /* 0x000fee0008000000 */
[----:B------:R2:W-:Y:S01]  /*7330*/  UTMASTG.3D [UR4], [UR8] ;  /* 0x00000004080073b5 */ /* 0x0005e20008010000 */
[----:B------:R0:W-:Y:S01]  /*7340*/  UTMACMDFLUSH ;  /* 0x00000000000079b7 */ /* 0x0001e20000000000 */
[----:B--2---:R-:W-:Y:S04]  /*7350*/  DEPBAR.LE SB0, 0x1 ;  /* 0x000080400000791a */ /* 0x004fe80000000000 */
.L_x_107:
[----:B------:R-:W-:Y:S05]  /*7360*/  BSYNC.RECONVERGENT B0 ;  /* 0x0000000000007941 */ /* 0x000fea0003800200 */
.L_x_106:
[----:B------:R-:W-:Y:S01]  /*7370*/  BAR.SYNC.DEFER_BLOCKING 0x1, 0x80 ;  /* 0x0042000000007b1d */ /* 0x000fe20000010000 */
[----:B------:R-:W-:Y:S01]  /*7380*/  ISETP.NE.AND P2, PT, R111, RZ, PT ;  /* 0x000000ff6f00720c */ /* 0x000fe20003f45270 */
[----:B------:R-:W-:Y:S01]  /*7390*/  IMAD.IADD R20, R43, 0x1, R94 ;  /* 0x000000012b147824 */ /* 0x000fe200078e025e */
[----:B------:R-:W-:Y:S01]  /*73a0*/  ISETP.NE.AND P0, PT, R112, 0x2, PT ;  /* 0x000000027000780c */ /* 0x000fe20003f05270 */
[----:B------:R-:W-:Y:S01]  /*73b0*/  IMAD.IADD R21, R45, 0x1, R96 ;  /* 0x000000012d157824 */ /* 0x000fe200078e0260 */
[----:B------:R-:W-:Y:S02]  /*73c0*/  ISETP.NE.AND P1, PT, R79, 0x4, PT ;  /* 0x000000044f00780c */ /* 0x000fe40003f25270 */
[----:B------:R-:W-:Y:S02]  /*73d0*/  SEL R3, RZ, 0x1, P0 ;  /* 0x00000001ff037807 */ /* 0x000fe40000000000 */
[----:B------:R-:W-:Y:S02]  /*73e0*/  SEL R0, RZ, 0x1, P1 ;  /* 0x00000001ff007807 */ /* 0x000fe40000800000 */
[----:B------:R-:W-:Y:S02]  /*73f0*/  LOP3.LUT R106, R106, R3, RZ, 0x3c, !PT ;  /* 0x000000036a6a7212 */ /* 0x000fe400078e3cff */
[----:B------:R-:W-:Y:S02]  /*7400*/  LOP3.LUT R107, R107, R0, RZ, 0x3c, !PT ;  /* 0x000000006b6b7212 */ /* 0x000fe400078e3cff */
[----:B------:R-:W-:Y:S02]  /*7410*/  @P2 R2UR UR36, R103 ;  /* 0x00000000672422ca */ /* 0x000fe400000e0000 */
[----:B------:R-:W-:Y:S02]  /*7420*/  SEL R112, R112, RZ, P0 ;  /* 0x000000ff70707207 */ /* 0x000fe40000000000 */
[----:B------:R-:W-:Y:S01]  /*7430*/  SEL R44, R79, RZ, P1 ;  /* 0x000000ff4f2c7207 */ /* 0x000fe20000800000 */
[----:B------:R-:W-:Y:S10]  /*7440*/  @P2 BRA `(.L_x_108) ;  /* 0xffffffd400f82947 */ /* 0x000ff4000383ffff */
[----:B------:R-:W-:Y:S05]  /*7450*/  EXIT ;  /* 0x000000000000794d */ /* 0x000fea0003800000 */
.L_x_19:
[----:B--2---:R2:W1:Y:S02]  /*7460*/  SYNCS.PHASECHK.TRANS64.TRYWAIT P0, [R3+URZ+0x120], R2 ;  /* 0x00012002030075a7 */ /* 0x00446400080011ff */
[----:B-1----:R-:W-:Y:S05]  /*7470*/  @!P0 NANOSLEEP.SYNCS 0x989680 ;  /* 0x009896800000895d */ /* 0x002fea0003900000 */
[----:B------:R-:W1:Y:S02]  /*7480*/  @!P0 SYNCS.PHASECHK.TRANS64 P0, [R3+URZ+0x120], R2 ;  /* 0x00012002030085a7 */ /* 0x000e6400080010ff */
[----:B-1----:R-:W-:Y:S05]  /*7490*/  @!P0 BRA `(.L_x_19) ;  /* 0xfffffffc00f08947 */ /* 0x002fea000383ffff */
[----:B------:R-:W-:Y:S05]  /*74a0*/  BRA `(.L_x_109) ;  /* 0xffffffa000607947 */ /* 0x000fea000383ffff */
.L_x_22:
[----:B-1----:R-:W-:-:S07]  /*74b0*/  MOV R2, UR33 ;  /* 0x0000002100027c02 */ /* 0x002fce0008000f00 */
.L_x_110:
[----:B-1----:R1:W2:Y:S02]  /*74c0*/  SYNCS.PHASECHK.TRANS64.TRYWAIT P0, [R2+URZ+0x40], R5 ;  /* 0x00004005020075a7 */ /* 0x0022a400080011ff */
[----:B--2---:R-:W-:Y:S05]  /*74d0*/  @!P0 NANOSLEEP.SYNCS 0x989680 ;  /* 0x009896800000895d */ /* 0x004fea0003900000 */
[----:B------:R-:W2:Y:S02]  /*74e0*/  @!P0 SYNCS.PHASECHK.TRANS64 P0, [R2+URZ+0x40], R5 ;  /* 0x00004005020085a7 */ /* 0x000ea400080010ff */
[----:B--2---:R-:W-:Y:S05]  /*74f0*/  @!P0 BRA `(.L_x_110) ;  /* 0xfffffffc00f08947 */ /* 0x004fea000383ffff */
[----:B------:R-:W-:Y:S05]  /*7500*/  BRA `(.L_x_21) ;  /* 0xffffffa000b07947 */ /* 0x000fea000383ffff */
.L_x_28:
[----:B-1----:R-:W-:-:S07]  /*7510*/  MOV R2, UR17 ;  /* 0x0000001100027c02 */ /* 0x002fce0008000f00 */
.L_x_111:
[----:B-1----:R1:W2:Y:S02]  /*7520*/  SYNCS.PHASECHK.TRANS64.TRYWAIT P0, [R2+URZ+0x40], R5 ;  /* 0x00004005020075a7 */ /* 0x0022a400080011ff */
[----:B--2---:R-:W-:Y:S05]  /*7530*/  @!P0 NANOSLEEP.SYNCS 0x989680 ;  /* 0x009896800000895d */ /* 0x004fea0003900000 */
[----:B------:R-:W2:Y:S02]  /*7540*/  @!P0 SYNCS.PHASECHK.TRANS64 P0, [R2+URZ+0x40], R5 ;  /* 0x00004005020085a7 */ /* 0x000ea400080010ff */
[----:B--2---:R-:W-:Y:S05]  /*7550*/  @!P0 BRA `(.L_x_111) ;  /* 0xfffffffc00f08947 */ /* 0x004fea000383ffff */
[----:B------:R-:W-:Y:S05]  /*7560*/  BRA `(.L_x_27) ;  /* 0xffffffa400587947 */ /* 0x000fea000383ffff */
.L_x_32:
[----:B-1----:R1:W2:Y:S02]  /*7570*/  SYNCS.PHASECHK.TRANS64.TRYWAIT P0, [R2+URZ+0xb0], R3 ;  /* 0x0000b003020075a7 */ /* 0x0022a400080011ff */
[----:B--2---:R-:W-:Y:S05]  /*7580*/  @!P0 NANOSLEEP.SYNCS 0x989680 ;  /* 0x009896800000895d */ /* 0x004fea0003900000 */
[----:B------:R-:W2:Y:S02]  /*7590*/  @!P0 SYNCS.PHASECHK.TRANS64 P0, [R2+URZ+0xb0], R3 ;  /* 0x0000b003020085a7 */ /* 0x000ea400080010ff */
[----:B--2---:R-:W-:Y:S05]  /*75a0*/  @!P0 BRA `(.L_x_32) ;  /* 0xfffffffc00f08947 */ /* 0x004fea000383ffff */
[----:B------:R-:W-:Y:S05]  /*75b0*/  BRA `(.L_x_112) ;  /* 0xffffffa400e87947 */ /* 0x000fea000383ffff */
.L_x_36:
[----:B----4-:R-:W-:-:S07]  /*75c0*/  MOV R0, UR5 ;  /* 0x0000000500007c02 */ /* 0x010fce0008000f00 */
.L_x_113:
[----:B-1----:R1:W2:Y:S02]  /*75d0*/  SYNCS.PHASECHK.TRANS64.TRYWAIT P0, [R0+URZ], R3 ;  /* 0x00000003000075a7 */ /* 0x0022a400080011ff */
[----:B--2---:R-:W-:Y:S05]  /*75e0*/  @!P0 NANOSLEEP.SYNCS 0x989680 ;  /* 0x009896800000895d */ /* 0x004fea0003900000 */
[----:B------:R-:W2:Y:S02]  /*75f0*/  @!P0 SYNCS.PHASECHK.TRANS64 P0, [R0+URZ], R3 ;  /* 0x00000003000085a7 */ /* 0x000ea400080010ff */
[----:B--2---:R-:W-:Y:S05]  /*7600*/  @!P0 BRA `(.L_x_113) ;  /* 0xfffffffc00f08947 */ /* 0x004fea000383ffff */
[----:B------:R-:W-:Y:S05]  /*7610*/  BRA `(.L_x_114) ;  /* 0xffffffac00587947 */ /* 0x000fea000383ffff */
.L_x_37:
[----:B----4-:R-:W-:-:S07]  /*7620*/  MOV R0, UR5 ;  /* 0x0000000500007c02 */ /* 0x010fce0008000f00 */
.L_x_115:
[----:B-1----:R1:W2:Y:S02]  /*7630*/  SYNCS.PHASECHK.TRANS64.TRYWAIT P0, [R0+URZ], R3 ;  /* 0x00000003000075a7 */ /* 0x0022a400080011ff */
[----:B--2---:R-:W-:Y:S05]  /*7640*/  @!P0 NANOSLEEP.SYNCS 0x989680 ;  /* 0x009896800000895d */ /* 0x004fea0003900000 */
[----:B------:R-:W2:Y:S02]  /*7650*/  @!P0 SYNCS.PHASECHK.TRANS64 P0, [R0+URZ], R3 ;  /* 0x00000003000085a7 */ /* 0x000ea400080010ff */
[----:B--2---:R-:W-:Y:S05]  /*7660*/  @!P0 BRA `(.L_x_115) ;  /* 0xfffffffc00f08947 */ /* 0x004fea000383ffff */
[----:B------:R-:W-:Y:S05]  /*7670*/  BRA `(.L_x_116) ;  /* 0xffffffac00647947 */ /* 0x000fea000383ffff */
.L_x_38:
[----:B----4-:R-:W-:-:S07]  /*7680*/  MOV R0, UR5 ;  /* 0x0000000500007c02 */ /* 0x010fce0008000f00 */
.L_x_117:
[----:B-1----:R1:W2:Y:S02]  /*7690*/  SYNCS.PHASECHK.TRANS64.TRYWAIT P0, [R0+URZ], R3 ;  /* 0x00000003000075a7 */ /* 0x0022a400080011ff */
[----:B--2---:R-:W-:Y:S05]  /*76a0*/  @!P0 NANOSLEEP.SYNCS 0x989680 ;  /* 0x009896800000895d */ /* 0x004fea0003900000 */
[----:B------:R-:W2:Y:S02]  /*76b0*/  @!P0 SYNCS.PHASECHK.TRANS64 P0, [R0+URZ], R3 ;  /* 0x00000003000085a7 */ /* 0x000ea400080010ff */
[----:B--2---:R-:W-:Y:S05]  /*76c0*/  @!P0 BRA `(.L_x_117) ;  /* 0xfffffffc00f08947 */ /* 0x004fea000383ffff */
[----:B------:R-:W-:Y:S05]  /*76d0*/  BRA `(.L_x_118) ;  /* 0xffffffac00707947 */ /* 0x000fea000383ffff */
.L_x_39:
[----:B----4-:R-:W-:-:S07]  /*76e0*/  MOV R0, UR5 ;  /* 0x0000000500007c02 */ /* 0x010fce0008000f00 */
.L_x_119:
[----:B-1----:R1:W2:Y:S02]  /*76f0*/  SYNCS.PHASECHK.TRANS64.TRYWAIT P0, [R0+URZ], R3 ;  /* 0x00000003000075a7 */ /* 0x0022a400080011ff */
[----:B--2---:R-:W-:Y:S05]  /*7700*/  @!P0 NANOSLEEP.SYNCS 0x989680 ;  /* 0x009896800000895d */ /* 0x004fea0003900000 */
[----:B------:R-:W2:Y:S02]  /*7710*/  @!P0 SYNCS.PHASECHK.TRANS64 P0, [R0+URZ], R3 ;  /* 0x00000003000085a7 */ /* 0x000ea400080010ff */
[----:B--2---:R-:W-:Y:S05]  /*7720*/  @!P0 BRA `(.L_x_119) ;  /* 0xfffffffc00f08947 */ /* 0x004fea000383ffff */
[----:B------:R-:W-:Y:S05]  /*7730*/  BRA `(.L_x_120) ;  /* 0xffffffac007c7947 */ /* 0x000fea000383ffff */
.L_x_40:
[----:B----4-:R-:W-:-:S07]  /*7740*/  MOV R0, UR5 ;  /* 0x0000000500007c02 */ /* 0x010fce0008000f00 */
.L_x_121:
[----:B-1----:R1:W2:Y:S02]  /*7750*/  SYNCS.PHASECHK.TRANS64.TRYWAIT P0, [R0+URZ], R3 ;  /* 0x00000003000075a7 */ /* 0x0022a400080011ff */
[----:B--2---:R-:W-:Y:S05]  /*7760*/  @!P0 NANOSLEEP.SYNCS 0x989680 ;  /* 0x009896800000895d */ /* 0x004fea0003900000 */
[----:B------:R-:W2:Y:S02]  /*7770*/  @!P0 SYNCS.PHASECHK.TRANS64 P0, [R0+URZ], R3 ;  /* 0x00000003000085a7 */ /* 0x000ea400080010ff */
[----:B--2---:R-:W-:Y:S05]  /*7780*/  @!P0 BRA `(.L_x_121) ;  /* 0xfffffffc00f08947 */ /* 0x004fea000383ffff */
[----:B------:R-:W-:Y:S05]  /*7790*/  BRA `(.L_x_122) ;  /* 0xffffffac00887947 */ /* 0x000fea000383ffff */
.L_x_41:
[----:B----4-:R-:W-:-:S07]  /*77a0*/  MOV R0, UR5 ;  /* 0x0000000500007c02 */ /* 0x010fce0008000f00 */
.L_x_123:
[----:B-1----:R1:W2:Y:S02]  /*77b0*/  SYNCS.PHASECHK.TRANS64.TRYWAIT P0, [R0+URZ], R3 ;  /* 0x00000003000075a7 */ /* 0x0022a400080011ff */
[----:B--2---:R-:W-:Y:S05]  /*77c0*/  @!P0 NANOSLEEP.SYNCS 0x989680 ;  /* 0x009896800000895d */ /* 0x004fea0003900000 */
[----:B------:R-:W2:Y:S02]  /*77d0*/  @!P0 SYNCS.PHASECHK.TRANS64 P0, [R0+URZ], R3 ;  /* 0x00000003000085a7 */ /* 0x000ea400080010ff */
[----:B--2---:R-:W-:Y:S05]  /*77e0*/  @!P0 BRA `(.L_x_123) ;  /* 0xfffffffc00f08947 */ /* 0x004fea000383ffff */
[----:B------:R-:W-:Y:S05]  /*77f0*/  BRA `(.L_x_124) ;  /* 0xffffffac00947947 */ /* 0x000fea000383ffff */
.L_x_42:
[----:B----4-:R-:W-:-:S07]  /*7800*/  MOV R0, UR5 ;  /* 0x0000000500007c02 */ /* 0x010fce0008000f00 */
.L_x_125:
[----:B-1----:R1:W2:Y:S02]  /*7810*/  SYNCS.PHASECHK.TRANS64.TRYWAIT P0, [R0+URZ], R3 ;  /* 0x00000003000075a7 */ /* 0x0022a400080011ff */
[----:B--2---:R-:W-:Y:S05]  /*7820*/  @!P0 NANOSLEEP.SYNCS 0x989680 ;  /* 0x009896800000895d */ /* 0x004fea0003900000 */
[----:B------:R-:W2:Y:S02]  /*7830*/  @!P0 SYNCS.PHASECHK.TRANS64 P0, [R0+URZ], R3 ;  /* 0x00000003000085a7 */ /* 0x000ea400080010ff */
[----:B--2---:R-:W-:Y:S05]  /*7840*/  @!P0 BRA `(.L_x_125) ;  /* 0xfffffffc00f08947 */ /* 0x004fea000383ffff */
[----:B------:R-:W-:Y:S05]  /*7850*/  BRA `(.L_x_126) ;  /* 0xffffffac00a07947 */ /* 0x000fea000383ffff */
.L_x_45:
[----:B-1----:R1:W2:Y:S02]  /*7860*/  SYNCS.PHASECHK.TRANS64.TRYWAIT P0, [R0+URZ+0x110], R5 ;  /* 0x00011005000075a7 */ /* 0x0022a400080011ff */
[----:B--2---:R-:W-:Y:S05]  /*7870*/  @!P0 NANOSLEEP.SYNCS 0x989680 ;  /* 0x009896800000895d */ /* 0x004fea0003900000 */
[----:B------:R-:W2:Y:S02]  /*7880*/  @!P0 SYNCS.PHASECHK.TRANS64 P0, [R0+URZ+0x110], R5 ;  /* 0x00011005000085a7 */ /* 0x000ea400080010ff */
[----:B--2---:R-:W-:Y:S05]  /*7890*/  @!P0 BRA `(.L_x_45) ;  /* 0xfffffffc00f08947 */ /* 0x004fea000383ffff */
[----:B------:R-:W-:Y:S05]  /*78a0*/  BRA `(.L_x_127) ;  /* 0xffffffac00fc7947 */ /* 0x000fea000383ffff */
.L_x_46:
[----:B------:R-:W-:-:S07]  /*78b0*/  MOV R0, UR5 ;  /* 0x0000000500007c02 */ /* 0x000fce0008000f00 */
.L_x_128:
[----:B-1----:R1:W2:Y:S02]  /*78c0*/  SYNCS.PHASECHK.TRANS64.TRYWAIT P0, [R0+URZ+0xc0], R5 ;  /* 0x0000c005000075a7 */ /* 0x0022a400080011ff */
[----:B--2---:R-:W-:Y:S05]  /*78d0*/  @!P0 NANOSLEEP.SYNCS 0x989680 ;  /* 0x009896800000895d */ /* 0x004fea0003900000 */
[----:B------:R-:W2:Y:S02]  /*78e0*/  @!P0 SYNCS.PHASECHK.TRANS64 P0, [R0+URZ+0xc0], R5 ;  /* 0x0000c005000085a7 */ /* 0x000ea400080010ff */
[----:B--2---:R-:W-:Y:S05]  /*78f0*/  @!P0 BRA `(.L_x_128) ;  /* 0xfffffffc00f08947 */ /* 0x004fea000383ffff */
[----:B------:R-:W-:Y:S05]  /*7900*/  BRA `(.L_x_129) ;  /* 0xffffffb0000c7947 */ /* 0x000fea000383ffff */
.L_x_47:
[----:B-1----:R1:W2:Y:S02]  /*7910*/  SYNCS.PHASECHK.TRANS64.TRYWAIT P1, [R0+URZ+0xb0], R5 ;  /* 0x0000b005000075a7 */ /* 0x0022a400080211ff */
[----:B--2---:R-:W-:Y:S05]  /*7920*/  @!P1 NANOSLEEP.SYNCS 0x989680 ;  /* 0x009896800000995d */ /* 0x004fea0003900000 */
[----:B------:R-:W2:Y:S02]  /*7930*/  @!P1 SYNCS.PHASECHK.TRANS64 P1, [R0+URZ+0xb0], R5 ;  /* 0x0000b005000095a7 */ /* 0x000ea400080210ff */
[----:B--2---:R-:W-:Y:S05]  /*7940*/  @!P1 BRA `(.L_x_47) ;  /* 0xfffffffc00f09947 */ /* 0x004fea000383ffff */
[----:B------:R-:W-:Y:S05]  /*7950*/  BRA `(.L_x_130) ;  /* 0xffffffb0003c7947 */ /* 0x000fea000383ffff */
.L_x_50:
[----:B------:R-:W-:-:S07]  /*7960*/  MOV R0, UR5 ;  /* 0x0000000500007c02 */ /* 0x000fce0008000f00 */
.L_x_131:
[----:B-1----:R1:W2:Y:S02]  /*7970*/  SYNCS.PHASECHK.TRANS64.TRYWAIT P0, [R0+URZ+0xc0], R3 ;  /* 0x0000c003000075a7 */ /* 0x0022a400080011ff */
[----:B--2---:R-:W-:Y:S05]  /*7980*/  @!P0 NANOSLEEP.SYNCS 0x989680 ;  /* 0x009896800000895d */ /* 0x004fea0003900000 */
[----:B------:R-:W2:Y:S02]  /*7990*/  @!P0 SYNCS.PHASECHK.TRANS64 P0, [R0+URZ+0xc0], R3 ;  /* 0x0000c003000085a7 */ /* 0x000ea400080010ff */
[----:B--2---:R-:W-:Y:S05]  /*79a0*/  @!P0 BRA `(.L_x_131) ;  /* 0xfffffffc00f08947 */ /* 0x004fea000383ffff */
[----:B------:R-:W-:Y:S05]  /*79b0*/  BRA `(.L_x_49) ;  /* 0xffffffb000907947 */ /* 0x000fea000383ffff */
.L_x_57:
[----:B-1----:R1:W2:Y:S02]  /*79c0*/  SYNCS.PHASECHK.TRANS64.TRYWAIT P1, [R0+URZ+0xb0], R5 ;  /* 0x0000b005000075a7 */ /* 0x0022a400080211ff */
[----:B--2---:R-:W-:Y:S05]  /*79d0*/  @!P1 NANOSLEEP.SYNCS 0x989680 ;  /* 0x009896800000995d */ /* 0x004fea0003900000 */
[----:B------:R-:W2:Y:S02]  /*79e0*/  @!P1 SYNCS.PHASECHK.TRANS64 P1, [R0+URZ+0xb0], R5 ;  /* 0x0000b005000095a7 */ /* 0x000ea400080210ff */
[----:B--2---:R-:W-:Y:S05]  /*79f0*/  @!P1 BRA `(.L_x_57) ;  /* 0xfffffffc00f09947 */ /* 0x004fea000383ffff */
[----:B------:R-:W-:Y:S05]  /*7a00*/  BRA `(.L_x_132) ;  /* 0xffffffb800007947 */ /* 0x000fea000383ffff */
.L_x_58:
[----:B------:R-:W-:-:S07]  /*7a10*/  MOV R3, UR7 ;  /* 0x0000000700037c02 */ /* 0x000fce0008000f00 */
.L_x_133:
[----:B-1----:R1:W2:Y:S02]  /*7a20*/  SYNCS.PHASECHK.TRANS64.TRYWAIT P0, [R3+URZ+0xf0], R0 ;  /* 0x0000f000030075a7 */ /* 0x0022a400080011ff */
[----:B--2---:R-:W-:Y:S05]  /*7a30*/  @!P0 NANOSLEEP.SYNCS 0x989680 ;  /* 0x009896800000895d */ /* 0x004fea0003900000 */
[----:B------:R-:W2:Y:S02]  /*7a40*/  @!P0 SYNCS.PHASECHK.TRANS64 P0, [R3+URZ+0xf0], R0 ;  /* 0x0000f000030085a7 */ /* 0x000ea400080010ff */
[----:B--2---:R-:W-:Y:S05]  /*7a50*/  @!P0 BRA `(.L_x_133) ;  /* 0xfffffffc00f08947 */ /* 0x004fea000383ffff */
[----:B------:R-:W-:Y:S05]  /*7a60*/  BRA `(.L_x_134) ;  /* 0xffffffb800507947 */ /* 0x000fea000383ffff */
.L_x_61:
[----:B------:R-:W-:Y:S07]  /*7a70*/  MOV R0, UR6 ;  /* 0x0000000600007c02 */ /* 0x000fee0008000f00 */
.L_x_135:
[----:B-1----:R1:W2:Y:S02]  /*7a80*/  SYNCS.PHASECHK.TRANS64.TRYWAIT P0, [R0+URZ], R3 ;  /* 0x00000003000075a7 */ /* 0x0022a400080011ff */
[----:B--2---:R-:W-:Y:S05]  /*7a90*/  @!P0 NANOSLEEP.SYNCS 0x989680 ;  /* 0x009896800000895d */ /* 0x004fea0003900000 */
[----:B------:R-:W2:Y:S02]  /*7aa0*/  @!P0 SYNCS.PHASECHK.TRANS64 P0, [R0+URZ], R3 ;  /* 0x00000003000085a7 */ /* 0x000ea400080010ff */
[----:B--2---:R-:W-:Y:S05]  /*7ab0*/  @!P0 BRA `(.L_x_135) ;  /* 0xfffffffc00f08947 */ /* 0x004fea000383ffff */
[----:B------:R-:W-:Y:S05]  /*7ac0*/  BRA `(.L_x_60) ;  /* 0xffffffb8006c7947 */ /* 0x000fea000383ffff */
.L_x_64:
[----:B------:R-:W-:-:S07]  /*7ad0*/  MOV R0, UR6 ;  /* 0x0000000600007c02 */ /* 0x000fce0008000f00 */
.L_x_136:
[----:B--2---:R2:W4:Y:S02]  /*7ae0*/  SYNCS.PHASECHK.TRANS64.TRYWAIT P0, [R0+URZ], R3 ;  /* 0x00000003000075a7 */ /* 0x00452400080011ff */
[----:B----4-:R-:W-:Y:S05]  /*7af0*/  @!P0 NANOSLEEP.SYNCS 0x989680 ;  /* 0x009896800000895d */ /* 0x010fea0003900000 */
[----:B------:R-:W4:Y:S02]  /*7b00*/  @!P0 SYNCS.PHASECHK.TRANS64 P0, [R0+URZ], R3 ;  /* 0x00000003000085a7 */ /* 0x000f2400080010ff */
[----:B----4-:R-:W-:Y:S05]  /*7b10*/  @!P0 BRA `(.L_x_136) ;  /* 0xfffffffc00f08947 */ /* 0x010fea000383ffff */
[----:B------:R-:W-:Y:S05]  /*7b20*/  BRA `(.L_x_137) ;  /* 0xffffffbc00487947 */ /* 0x000fea000383ffff */
.L_x_65:
[----:B------:R-:W-:-:S07]  /*7b30*/  MOV R0, UR6 ;  /* 0x0000000600007c02 */ /* 0x000fce0008000f00 */
.L_x_138:
[----:B-1----:R1:W2:Y:S02]  /*7b40*/  SYNCS.PHASECHK.TRANS64.TRYWAIT P0, [R0+URZ], R3 ;  /* 0x00000003000075a7 */ /* 0x0022a400080011ff */
[----:B--2---:R-:W-:Y:S05]  /*7b50*/  @!P0 NANOSLEEP.SYNCS 0x989680 ;  /* 0x009896800000895d */ /* 0x004fea0003900000 */
[----:B------:R-:W2:Y:S02]  /*7b60*/  @!P0 SYNCS.PHASECHK.TRANS64 P0, [R0+URZ], R3 ;  /* 0x00000003000085a7 */ /* 0x000ea400080010ff */
[----:B--2---:R-:W-:Y:S05]  /*7b70*/  @!P0 BRA `(.L_x_138) ;  /* 0xfffffffc00f08947 */ /* 0x004fea000383ffff */
[----:B------:R-:W-:Y:S05]  /*7b80*/  BRA `(.L_x_139) ;  /* 0xffffffbc00547947 */ /* 0x000fea000383ffff */
.L_x_66:
[----:B------:R-:W-:-:S07]  /*7b90*/  MOV R0, UR6 ;  /* 0x0000000600007c02 */ /* 0x000fce0008000f00 */
.L_x_140:
[----:B-1----:R1:W2:Y:S02]  /*7ba0*/  SYNCS.PHASECHK.TRANS64.TRYWAIT P0, [R0+URZ], R3 ;  /* 0x00000003000075a7 */ /* 0x0022a400080011ff */
[----:B--2---:R-:W-:Y:S05]  /*7bb0*/  @!P0 NANOSLEEP.SYNCS 0x989680 ;  /* 0x009896800000895d */ /* 0x004fea0003900000 */
[----:B------:R-:W2:Y:S02]  /*7bc0*/  @!P0 SYNCS.PHASECHK.TRANS64 P0, [R0+URZ], R3 ;  /* 0x00000003000085a7 */ /* 0x000ea400080010ff */
[----:B--2---:R-:W-:Y:S05]  /*7bd0*/  @!P0 BRA `(.L_x_140) ;  /* 0xfffffffc00f08947 */ /* 0x004fea000383ffff */
[----:B------:R-:W-:Y:S05]  /*7be0*/  BRA `(.L_x_141) ;  /* 0xffffffbc00607947 */ /* 0x000fea000383ffff */
.L_x_67:
[----:B------:R-:W-:-:S07]  /*7bf0*/  MOV R0, UR7 ;  /* 0x0000000700007c02 */ /* 0x000fce0008000f00 */
.L_x_142:
[----:B-1----:R1:W2:Y:S02]  /*7c00*/  SYNCS.PHASECHK.TRANS64.TRYWAIT P0, [R0+URZ], R3 ;  /* 0x00000003000075a7 */ /* 0x0022a400080011ff */
[----:B--2---:R-:W-:Y:S05]  /*7c10*/  @!P0 NANOSLEEP.SYNCS 0x989680 ;  /* 0x009896800000895d */ /* 0x004fea0003900000 */
[----:B------:R-:W2:Y:S02]  /*7c20*/  @!P0 SYNCS.PHASECHK.TRANS64 P0, [R0+URZ], R3 ;  /* 0x00000003000085a7 */ /* 0x000ea400080010ff */
[----:B--2---:R-:W-:Y:S05]  /*7c30*/  @!P0 BRA `(.L_x_142) ;  /* 0xfffffffc00f08947 */ /* 0x004fea000383ffff */
[----:B------:R-:W-:Y:S05]  /*7c40*/  BRA `(.L_x_143) ;  /* 0xffffffbc006c7947 */ /* 0x000fea000383ffff */
.L_x_72:
[----:B--2---:R2:W3:Y:S02]  /*7c50*/  SYNCS.PHASECHK.TRANS64.TRYWAIT P0, [R0+URZ+0xb0], R3 ;  /* 0x0000b003000075a7 */ /* 0x0044e400080011ff */
[----:B---3--:R-:W-:Y:S05]  /*7c60*/  @!P0 NANOSLEEP.SYNCS 0x989680 ;  /* 0x009896800000895d */ /* 0x008fea0003900000 */
[----:B------:R-:W3:Y:S02]  /*7c70*/  @!P0 SYNCS.PHASECHK.TRANS64 P0, [R0+URZ+0xb0], R3 ;  /* 0x0000b003000085a7 */ /* 0x000ee400080010ff */
[----:B---3--:R-:W-:Y:S05]  /*7c80*/  @!P0 BRA `(.L_x_72) ;  /* 0xfffffffc00f08947 */ /* 0x008fea000383ffff */
[----:B------:R-:W-:Y:S05]  /*7c90*/  BRA `(.L_x_144) ;  /* 0xffffffc000707947 */ /* 0x000fea000383ffff */
.L_x_75:
[----:B------:R-:W-:Y:S07]  /*7ca0*/  MOV R0, UR7 ;  /* 0x0000000700007c02 */ /* 0x000fee0008000f00 */
.L_x_145:
[----:B--2---:R2:W3:Y:S02]  /*7cb0*/  SYNCS.PHASECHK.TRANS64.TRYWAIT P0, [R0+URZ+0xa8], R3 ;  /* 0x0000a803000075a7 */ /* 0x0044e400080011ff */
[----:B---3--:R-:W-:Y:S05]  /*7cc0*/  @!P0 NANOSLEEP.SYNCS 0x989680 ;  /* 0x009896800000895d */ /* 0x008fea0003900000 */
[----:B------:R-:W3:Y:S02]  /*7cd0*/  @!P0 SYNCS.PHASECHK.TRANS64 P0, [R0+URZ+0xa8], R3 ;  /* 0x0000a803000085a7 */ /* 0x000ee400080010ff */
[----:B---3--:R-:W-:Y:S05]  /*7ce0*/  @!P0 BRA `(.L_x_145) ;  /* 0xfffffffc00f08947 */ /* 0x008fea000383ffff */
[----:B------:R-:W-:Y:S05]  /*7cf0*/  BRA `(.L_x_74) ;  /* 0xffffffc400507947 */ /* 0x000fea000383ffff */
.L_x_78:
[----:B--2---:R-:W-:Y:S07]  /*7d00*/  MOV R3, UR7 ;  /* 0x0000000700037c02 */ /* 0x004fee0008000f00 */
.L_x_146:
[----:B-1----:R1:W2:Y:S02]  /*7d10*/  SYNCS.PHASECHK.TRANS64.TRYWAIT P0, [R3+URZ+0x90], R12 ;  /* 0x0000900c030075a7 */ /* 0x0022a400080011ff */
[----:B--2---:R-:W-:Y:S05]  /*7d20*/  @!P0 NANOSLEEP.SYNCS 0x989680 ;  /* 0x009896800000895d */ /* 0x004fea0003900000 */
[----:B------:R-:W2:Y:S02]  /*7d30*/  @!P0 SYNCS.PHASECHK.TRANS64 P0, [R3+URZ+0x90], R12 ;  /* 0x0000900c030085a7 */ /* 0x000ea400080010ff */
[----:B--2---:R-:W-:Y:S05]  /*7d40*/  @!P0 BRA `(.L_x_146) ;  /* 0xfffffffc00f08947 */ /* 0x004fea000383ffff */
[----:B------:R-:W-:Y:S05]  /*7d50*/  BRA `(.L_x_147) ;  /* 0xffffffc400c87947 */ /* 0x000fea000383ffff */
.L_x_79:
[----:B------:R-:W-:Y:S07]  /*7d60*/  MOV R3, UR7 ;  /* 0x0000000700037c02 */ /* 0x000fee0008000f00 */
.L_x_148:
[----:B-1----:R1:W2:Y:S02]  /*7d70*/  SYNCS.PHASECHK.TRANS64.TRYWAIT P0, [R3+URZ+0x98], R12 ;  /* 0x0000980c030075a7 */ /* 0x0022a400080011ff */
[----:B--2---:R-:W-:Y:S05]  /*7d80*/  @!P0 NANOSLEEP.SYNCS 0x989680 ;  /* 0x009896800000895d */ /* 0x004fea0003900000 */
[----:B------:R-:W2:Y:S02]  /*7d90*/  @!P0 SYNCS.PHASECHK.TRANS64 P0, [R3+URZ+0x98], R12 ;  /* 0x0000980c030085a7 */ /* 0x000ea400080010ff */
[----:B--2---:R-:W-:Y:S05]  /*7da0*/  @!P0 BRA `(.L_x_148) ;  /* 0xfffffffc00f08947 */ /* 0x004fea000383ffff */
[----:B------:R-:W-:Y:S05]  /*7db0*/  BRA `(.L_x_149) ;  /* 0xffffffc800487947 */ /* 0x000fea000383ffff */
.L_x_81:
[----:B------:R-:W-:-:S07]  /*7dc0*/  MOV R0, UR7 ;  /* 0x0000000700007c02 */ /* 0x000fce0008000f00 */
.L_x_150:
[----:B-1----:R1:W3:Y:S02]  /*7dd0*/  SYNCS.PHASECHK.TRANS64.TRYWAIT P0, [R0+URZ+0x90], R3 ;  /* 0x00009003000075a7 */ /* 0x0022e400080011ff */
[----:B---3--:R-:W-:Y:S05]  /*7de0*/  @!P0 NANOSLEEP.SYNCS 0x989680 ;  /* 0x009896800000895d */ /* 0x008fea0003900000 */
[----:B------:R-:W3:Y:S02]  /*7df0*/  @!P0 SYNCS.PHASECHK.TRANS64 P0, [R0+URZ+0x90], R3 ;  /* 0x00009003000085a7 */ /* 0x000ee400080010ff */
[----:B---3--:R-:W-:Y:S05]  /*7e00*/  @!P0 BRA `(.L_x_150) ;  /* 0xfffffffc00f08947 */ /* 0x008fea000383ffff */
[----:B------:R-:W-:Y:S05]  /*7e10*/  BRA `(.L_x_151) ;  /* 0xffffffc800b87947 */ /* 0x000fea000383ffff */
.L_x_83:
[----:B--2---:R2:W4:Y:S02]  /*7e20*/  SYNCS.PHASECHK.TRANS64.TRYWAIT P0, [R0+URZ+0xb0], R3 ;  /* 0x0000b003000075a7 */ /* 0x00452400080011ff */
[----:B----4-:R-:W-:Y:S05]  /*7e30*/  @!P0 NANOSLEEP.SYNCS 0x989680 ;  /* 0x009896800000895d */ /* 0x010fea0003900000 */
[----:B------:R-:W4:Y:S02]  /*7e40*/  @!P0 SYNCS.PHASECHK.TRANS64 P0, [R0+URZ+0xb0], R3 ;  /* 0x0000b003000085a7 */ /* 0x000f2400080010ff */
[----:B----4-:R-:W-:Y:S05]  /*7e50*/  @!P0 BRA `(.L_x_83) ;  /* 0xfffffffc00f08947 */ /* 0x010fea000383ffff */
[----:B------:R-:W-:Y:S05]  /*7e60*/  BRA `(.L_x_152) ;  /* 0xffffffcc00847947 */ /* 0x000fea000383ffff */
.L_x_94:
[----:B-1----:R1:W3:Y:S02]  /*7e70*/  SYNCS.PHASECHK.TRANS64.TRYWAIT P1, [R0+URZ+0x80], R3 ;  /* 0x00008003000075a7 */ /* 0x0022e400080211ff */
[----:B---3--:R-:W-:Y:S05]  /*7e80*/  @!P1 NANOSLEEP.SYNCS 0x989680 ;  /* 0x009896800000995d */ /* 0x008fea0003900000 */
[----:B------:R-:W3:Y:S02]  /*7e90*/  @!P1 SYNCS.PHASECHK.TRANS64 P1, [R0+URZ+0x80], R3 ;  /* 0x00008003000095a7 */ /* 0x000ee400080210ff */
[----:B---3--:R-:W-:Y:S05]  /*7ea0*/  @!P1 BRA `(.L_x_94) ;  /* 0xfffffffc00f09947 */ /* 0x008fea000383ffff */
[----:B------:R-:W-:Y:S05]  /*7eb0*/  BRA `(.L_x_93) ;  /* 0xffffffd8009c7947 */ /* 0x000fea000383ffff */
.L_x_96:
[----:B-1----:R1:W4:Y:S02]  /*7ec0*/  SYNCS.PHASECHK.TRANS64.TRYWAIT P0, [R113+URZ+0xd0], R2 ;  /* 0x0000d002710075a7 */ /* 0x00232400080011ff */
[----:B----4-:R-:W-:Y:S05]  /*7ed0*/  @!P0 NANOSLEEP.SYNCS 0x989680 ;  /* 0x009896800000895d */ /* 0x010fea0003900000 */
[----:B------:R-:W4:Y:S02]  /*7ee0*/  @!P0 SYNCS.PHASECHK.TRANS64 P0, [R113+URZ+0xd0], R2 ;  /* 0x0000d002710085a7 */ /* 0x000f2400080010ff */
[----:B----4-:R-:W-:Y:S05]  /*7ef0*/  @!P0 BRA `(.L_x_96) ;  /* 0xfffffffc00f08947 */ /* 0x010fea000383ffff */
[----:B------:R-:W-:Y:S05]  /*7f00*/  BRA `(.L_x_95) ;  /* 0xffffffd800f07947 */ /* 0x000fea000383ffff */
.L_x_104:
[----:B--2---:R2:W3:Y:S02]  /*7f10*/  SYNCS.PHASECHK.TRANS64.TRYWAIT P0, [R32+URZ+0x80], R3 ;  /* 0x00008003200075a7 */ /* 0x0044e400080011ff */
[----:B---3--:R-:W-:Y:S05]  /*7f20*/  @!P0 NANOSLEEP.SYNCS 0x989680 ;  /* 0x009896800000895d */ /* 0x008fea0003900000 */
[----:B------:R-:W3:Y:S02]  /*7f30*/  @!P0 SYNCS.PHASECHK.TRANS64 P0, [R32+URZ+0x80], R3 ;  /* 0x00008003200085a7 */ /* 0x000ee400080010ff */
[----:B---3--:R-:W-:Y:S05]  /*7f40*/  @!P0 BRA `(.L_x_104) ;  /* 0xfffffffc00f08947 */ /* 0x008fea000383ffff */
[----:B------:R-:W-:Y:S05]  /*7f50*/  BRA `(.L_x_103) ;  /* 0xffffffe400e07947 */ /* 0x000fea000383ffff */
        .weak           $__internal_0_$__cuda_sm10x_tcgen05_guardrail_trap_col_being_dealloced_not_returned_by_alloc
        .type           $__internal_0_$__cuda_sm10x_tcgen05_guardrail_trap_col_being_dealloced_not_returned_by_alloc,@function
        .size           $__internal_0_$__cuda_sm10x_tcgen05_guardrail_trap_col_being_dealloced_not_returned_by_alloc,($__internal_1_$__cuda_sm10x_tcgen05_guardrail_trap_phase_invalid_during_alloc - $__internal_0_$__cuda_sm10x_tcgen05_guardrail_trap_col_being_dealloced_not_returned_by_alloc)
$__internal_0_$__cuda_sm10x_tcgen05_guardrail_trap_col_being_dealloced_not_returned_by_alloc:
[----:B------:R-:W-:Y:S05]  /*7f60*/  BPT.TRAP 0x1 ;  /* 0x000000040000795c */ /* 0x000fea0000300000 */
[----:B------:R-:W-:-:S04]  /*7f70*/  HFMA2 R3, -RZ, RZ, 0, 0 ;  /* 0x00000000ff037431 */ /* 0x000fc800000001ff */
[----:B------:R-:W-:Y:S05]  /*7f80*/  RET.REL.NODEC R2 `(_ZN7cutlass13device_kernelINS_4gemm6kernel13GemmUniversalIN4cute5tupleIJiiiiEEENS1_10collective13CollectiveMmaINS1_35MainloopSm100TmaUmmaWarpSpecializedILi8ELi2ELi4ENS5_IJNS4_1CILi1EEESB_SB_EEEEENS5_IJNSA_ILi64EEENSA_ILi128EEESF_EEENS_12float_e5m2_tENS5_IJlSB_lEEESH_SI_NS4_8TiledMMAINS4_8MMA_AtomIJNS4_10MMA_TraitsINS4_19SM100_MMA_F8F6F4_SSEJSH_SH_fSE_SF_NS4_17integral_constantINS4_4UMMA5MajorELSP_0EEESQ_NSN_INSO_7ScaleInELSR_0EEESS_EEEEEENS4_6LayoutISC_NS5_IJNSA_ILi0EEESW_SW_EEEEENS5_IJNS4_10UnderscoreESZ_SZ_EEEEENS4_13SM90_TMA_LOADENS4_14ComposedLayoutINS4_7SwizzleILi3ELi4ELi3EEENS4_18smem_ptr_flag_bitsILi8EEENSV_INS5_IJNSA_ILi8EEESF_EEENS5_IJSF_SB_EEEEEEEvNS4_8identityES12_S1C_vS1D_EENS_8epilogue10collective18CollectiveEpilogueINS1F_23Sm100TmaWarpSpecializedILi2ELi2ELi32ELb0ELb0EEEJSG_NS5_IJNSV_ISE_SB_EES1K_EEESH_SI_SH_SI_NS1F_6fusion15FusionCallbacksIS1J_NS1M_17LinearCombinationISH_fSH_fLNS_15FloatRoundStyleE2EEESG_S1L_JEEENS4_5SM1004TMEM4LOAD26SM100_TMEM_LOAD_16dp32b32xES12_NS13_INS14_ILi2ELi4ELi3EEES17_NSV_INS5_IJS18_SE_EEENS5_IJSE_SB_EEEEEEENS4_39AutoVectorizingCopyWithAssumedAlignmentILi128EEENS4_14SM90_TMA_STOREES20_S22_S22_EEEvvEEEEvNT_6ParamsE) ;  /* 0xffffff80021c7950 */ /* 0x000fea0003c3ffff */
        .weak           $__internal_1_$__cuda_sm10x_tcgen05_guardrail_trap_phase_invalid_during_alloc
        .type           $__internal_1_$__cuda_sm10x_tcgen05_guardrail_trap_phase_invalid_during_alloc,@function
        .size           $__internal_1_$__cuda_sm10x_tcgen05_guardrail_trap_phase_invalid_during_alloc,($__internal_2_$__cuda_sm10x_tcgen05_guardrail_trap_unallocated_columns_being_dealloced - $__internal_1_$__cuda_sm10x_tcgen05_guardrail_trap_phase_invalid_during_alloc)
$__internal_1_$__cuda_sm10x_tcgen05_guardrail_trap_phase_invalid_during_alloc:
[----:B------:R-:W-:Y:S05]  /*7f90*/  BPT.TRAP 0x1 ;  /* 0x000000040000795c */ /* 0x000fea0000300000 */
[----:B------:R-:W-:-:S04]  /*7fa0*/  MOV R3, 0x0 ;  /* 0x0000000000037802 */ /* 0x000fc80000000f00 */
[----:B------:R-:W-:Y:S05]  /*7fb0*/  RET.REL.NODEC R2 `(_ZN7cutlass13device_kernelINS_4gemm6kernel13GemmUniversalIN4cute5tupleIJiiiiEEENS1_10collective13CollectiveMmaINS1_35MainloopSm100TmaUmmaWarpSpecializedILi8ELi2ELi4ENS5_IJNS4_1CILi1EEESB_SB_EEEEENS5_IJNSA_ILi64EEENSA_ILi128EEESF_EEENS_12float_e5m2_tENS5_IJlSB_lEEESH_SI_NS4_8TiledMMAINS4_8MMA_AtomIJNS4_10MMA_TraitsINS4_19SM100_MMA_F8F6F4_SSEJSH_SH_fSE_SF_NS4_17integral_constantINS4_4UMMA5MajorELSP_0EEESQ_NSN_INSO_7ScaleInELSR_0EEESS_EEEEEENS4_6LayoutISC_NS5_IJNSA_ILi0EEESW_SW_EEEEENS5_IJNS4_10UnderscoreESZ_SZ_EEEEENS4_13SM90_TMA_LOADENS4_14ComposedLayoutINS4_7SwizzleILi3ELi4ELi3EEENS4_18smem_ptr_flag_bitsILi8EEENSV_INS5_IJNSA_ILi8EEESF_EEENS5_IJSF_SB_EEEEEEEvNS4_8identityES12_S1C_vS1D_EENS_8epilogue10collective18CollectiveEpilogueINS1F_23Sm100TmaWarpSpecializedILi2ELi2ELi32ELb0ELb0EEEJSG_NS5_IJNSV_ISE_SB_EES1K_EEESH_SI_SH_SI_NS1F_6fusion15FusionCallbacksIS1J_NS1M_17LinearCombinationISH_fSH_fLNS_15FloatRoundStyleE2EEESG_S1L_JEEENS4_5SM1004TMEM4LOAD26SM100_TMEM_LOAD_16dp32b32xES12_NS13_INS14_ILi2ELi4ELi3EEES17_NSV_INS5_IJS18_SE_EEENS5_IJSE_SB_EEEEEEENS4_39AutoVectorizingCopyWithAssumedAlignmentILi128EEENS4_14SM90_TMA_STOREES20_S22_S22_EEEvvEEEEvNT_6ParamsE) ;  /* 0xffffff8002107950 */ /* 0x000fea0003c3ffff */
        .weak           $__internal_2_$__cuda_sm10x_tcgen05_guardrail_trap_unallocated_columns_being_dealloced
        .type           $__internal_2_$__cuda_sm10x_tcgen05_guardrail_trap_unallocated_columns_being_dealloced,@function
        .size           $__internal_2_$__cuda_sm10x_tcgen05_guardrail_trap_unallocated_columns_being_dealloced,(.L_x_154 - $__internal_2_$__cuda_sm10x_tcgen05_guardrail_trap_unallocated_columns_being_dealloced)
$__internal_2_$__cuda_sm10x_tcgen05_guardrail_trap_unallocated_columns_being_dealloced:
[----:B------:R-:W-:Y:S05]  /*7fc0*/  BPT.TRAP 0x1 ;  /* 0x000000040000795c */ /* 0x000fea0000300000 */
[----:B------:R-:W-:-:S04]  /*7fd0*/  HFMA2 R3, -RZ, RZ, 0, 0 ;  /* 0x00000000ff037431 */ /* 0x000fc800000001ff */
[----:B------:R-:W-:Y:S05]  /*7fe0*/  RET.REL.NODEC R2 `(_ZN7cutlass13device_kernelINS_4gemm6kernel13GemmUniversalIN4cute5tupleIJiiiiEEENS1_10collective13CollectiveMmaINS1_35MainloopSm100TmaUmmaWarpSpecializedILi8ELi2ELi4ENS5_IJNS4_1CILi1EEESB_SB_EEEEENS5_IJNSA_ILi64EEENSA_ILi128EEESF_EEENS_12float_e5m2_tENS5_IJlSB_lEEESH_SI_NS4_8TiledMMAINS4_8MMA_AtomIJNS4_10MMA_TraitsINS4_19SM100_MMA_F8F6F4_SSEJSH_SH_fSE_SF_NS4_17integral_constantINS4_4UMMA5MajorELSP_0EEESQ_NSN_INSO_7ScaleInELSR_0EEESS_EEEEEENS4_6LayoutISC_NS5_IJNSA_ILi0EEESW_SW_EEEEENS5_IJNS4_10UnderscoreESZ_SZ_EEEEENS4_13SM90_TMA_LOADENS4_14ComposedLayoutINS4_7SwizzleILi3ELi4ELi3EEENS4_18smem_ptr_flag_bitsILi8EEENSV_INS5_IJNSA_ILi8EEESF_EEENS5_IJSF_SB_EEEEEEEvNS4_8identityES12_S1C_vS1D_EENS_8epilogue10collective18CollectiveEpilogueINS1F_23Sm100TmaWarpSpecializedILi2ELi2ELi32ELb0ELb0EEEJSG_NS5_IJNSV_ISE_SB_EES1K_EEESH_SI_SH_SI_NS1F_6fusion15FusionCallbacksIS1J_NS1M_17LinearCombinationISH_fSH_fLNS_15FloatRoundStyleE2EEESG_S1L_JEEENS4_5SM1004TMEM4LOAD26SM100_TMEM_LOAD_16dp32b32xES12_NS13_INS14_ILi2ELi4ELi3EEES17_NSV_INS5_IJS18_SE_EEENS5_IJSE_SB_EEEEEEENS4_39AutoVectorizingCopyWithAssumedAlignmentILi128EEENS4_14SM90_TMA_STOREES20_S22_S22_EEEvvEEEEvNT_6ParamsE) ;  /* 0xffffff8002047950 */ /* 0x000fea0003c3ffff */
.L_x_153:
[----:B------:R-:W-:-:S00]  /*7ff0*/  BRA `(.L_x_153) ;  /* 0xfffffffc00fc7947 */ /* 0x000fc0000383ffff */
[----:B------:R-:W-:-:S00]  /*8000*/  NOP ;  /* 0x0000000000007918 */ /* 0x000fc00000000000 */
[----:B------:R-:W-:-:S00]  /*8010*/  NOP ;  /* 0x0000000000007918 */ /* 0x000fc00000000000 */
[----:B------:R-:W-:-:S00]  /*8020*/  NOP ;  /* 0x0000000000007918 */ /* 0x000fc00000000000 */
[----:B------:R-:W-:-:S00]  /*8030*/  NOP ;  /* 0x0000000000007918 */ /* 0x000fc00000000000 */
[----:B------:R-:W-:-:S00]  /*8040*/  NOP ;  /* 0x0000000000007918 */ /* 0x000fc00000000000 */
[----:B------:R-:W-:-:S00]  /*8050*/  NOP ;  /* 0x0000000000007918 */ /* 0x000fc00000000000 */
[----:B------:R-:W-:-:S00]  /*8060*/  NOP ;  /* 0x0000000000007918 */ /* 0x000fc00000000000 */
[----:B------:R-:W-:-:S00]  /*8070*/  NOP ;  /* 0x0000000000007918 */ /* 0x000fc00000000000 */
.L_x_154:


//--------------------- .nv.global.init           --------------------------
	.section	.nv.global.init,"aw",@progbits
.nv.global.init:
	.type		$str$27,@object
	.size		$str$27,($str$28 - $str$27)
$str$27:
        /*0000*/ 	.byte	0x28, 0x61, 0x64, 0x64, 0x72, 0x65, 0x73, 0x73, 0x20, 0x26, 0x20, 0x6d, 0x61, 0x73, 0x6b, 0x29
        /*0010*/ 	.byte	0x20, 0x3d, 0x3d, 0x20, 0x30, 0x00
	.type		$str$28,@object
	.size		$str$28,($str$26 - $str$28)
$str$28:
        /*0016*/ 	.byte	0x2f, 0x74, 0x6d, 0x70, 0x2f, 0x63, 0x75, 0x74, 0x6c, 0x61, 0x73, 0x73, 0x5f, 0x73, 0x77, 0x65
        /*0026*/ 	.byte	0x65, 0x70, 0x5f, 0x73, 0x72, 0x63, 0x2f, 0x69, 0x6e, 0x63, 0x6c, 0x75, 0x64, 0x65, 0x2f, 0x63
        /*0036*/ 	.byte	0x75, 0x74, 0x65, 0x2f, 0x70, 0x6f, 0x69, 0x6e, 0x74, 0x65, 0x72, 0x5f, 0x66, 0x6c, 0x61, 0x67
        /*0046*/ 	.byte	0x67, 0x65, 0x64, 0x2e, 0x68, 0x70, 0x70, 0x00
	.type		$str$26,@object
	.size		$str$26,($str$25 - $str$26)
$str$26:
        /*004e*/ 	.byte	0x2f, 0x74, 0x6d, 0x70, 0x2f, 0x63, 0x75, 0x74, 0x6c, 0x61, 0x73, 0x73, 0x5f, 0x73, 0x77, 0x65
        /*005e*/ 	.byte	0x65, 0x70, 0x5f, 0x73, 0x72, 0x63, 0x2f, 0x69, 0x6e, 0x63, 0x6c, 0x75, 0x64, 0x65, 0x2f, 0x63
        /*006e*/ 	.byte	0x75, 0x74, 0x65, 0x2f, 0x61, 0x74, 0x6f, 0x6d, 0x2f, 0x63, 0x6f, 0x70, 0x79, 0x5f, 0x74, 0x72
        /*007e*/ 	.byte	0x61, 0x69, 0x74, 0x73, 0x5f, 0x73, 0x6d, 0x31, 0x30, 0x30, 0x2e, 0x68, 0x70, 0x70, 0x00
	.type		$str$25,@object
	.size		$str$25,(__unnamed_1 - $str$25)
$str$25:
        /*008d*/ 	.byte	0x28, 0x28, 0x75, 0x69, 0x6e, 0x74, 0x33, 0x32, 0x5f, 0x74, 0x28, 0x74, 0x68, 0x72, 0x65, 0x61
        /*009d*/ 	.byte	0x64, 0x49, 0x64, 0x78, 0x2e, 0x78, 0x29, 0x20, 0x2f, 0x20, 0x33, 0x32, 0x29, 0x20, 0x25, 0x20
        /*00ad*/ 	.byte	0x34, 0x29, 0x20, 0x3d, 0x3d, 0x20, 0x28, 0x28, 0x28, 0x74, 0x6d, 0x65, 0x6d, 0x5f, 0x61, 0x64
        /*00bd*/ 	.byte	0x64, 0x72, 0x20, 0x3e, 0x3e, 0x20, 0x31, 0x36, 0x29, 0x20, 0x2f, 0x20, 0x33, 0x32, 0x29, 0x20
        /*00cd*/ 	.byte	0x25, 0x20, 0x34, 0x29, 0x00
	.type		__unnamed_1,@object
	.size		__unnamed_1,(__unnamed_2 - __unnamed_1)
__unnamed_1:
        /*00d2*/ 	.byte	0x61, 0x75, 0x74, 0x6f, 0x20, 0x63, 0x75, 0x74, 0x65, 0x3a, 0x3a, 0x61, 0x73, 0x5f, 0x70, 0x6f
        /* <DEDUP_REMOVED lines=24> */
        /*0262*/ 	.byte	0x3c, 0x34, 0x30, 0x39, 0x36, 0x3e, 0x3e, 0x3e, 0x3e, 0x5d, 0x00
	.type		__unnamed_2,@object
	.size		__unnamed_2,(.L_2 - __unnamed_2)
__unnamed_2:
        /* <DEDUP_REMOVED lines=40> */
        /*04ed*/ 	.byte	0x74, 0x65, 0x3a, 0x3a, 0x43, 0x3c, 0x30, 0x3e, 0x3e, 0x3e, 0x3e, 0x5d, 0x00
.L_2:


//--------------------- .nv.shared._ZN7cutlass13device_kernelINS_4gemm6kernel13GemmUniversalIN4cute5tupleIJiiiiEEENS1_10collective13CollectiveMmaINS1_35MainloopSm100TmaUmmaWarpSpecializedILi8ELi2ELi4ENS5_IJNS4_1CILi1EEESB_SB_EEEEENS5_IJNSA_ILi64EEENSA_ILi128EEESF_EEENS_12float_e5m2_tENS5_IJlSB_lEEESH_SI_NS4_8TiledMMAINS4_8MMA_AtomIJNS4_10MMA_TraitsINS4_19SM100_MMA_F8F6F4_SSEJSH_SH_fSE_SF_NS4_17integral_constantINS4_4UMMA5MajorELSP_0EEESQ_NSN_INSO_7ScaleInELSR_0EEESS_EEEEEENS4_6LayoutISC_NS5_IJNSA_ILi0EEESW_SW_EEEEENS5_IJNS4_10UnderscoreESZ_SZ_EEEEENS4_13SM90_TMA_LOADENS4_14ComposedLayoutINS4_7SwizzleILi3ELi4ELi3EEENS4_18smem_ptr_flag_bitsILi8EEENSV_INS5_IJNSA_ILi8EEESF_EEENS5_IJSF_SB_EEEEEEEvNS4_8identityES12_S1C_vS1D_EENS_8epilogue10collective18CollectiveEpilogueINS1F_23Sm100TmaWarpSpecializedILi2ELi2ELi32ELb0ELb0EEEJSG_NS5_IJNSV_ISE_SB_EES1K_EEESH_SI_SH_SI_NS1F_6fusion15FusionCallbacksIS1J_NS1M_17LinearCombinationISH_fSH_fLNS_15FloatRoundStyleE2EEESG_S1L_JEEENS4_5SM1004TMEM4LOAD26SM100_TMEM_LOAD_16dp32b32xES12_NS13_INS14_ILi2ELi4ELi3EEES17_NSV_INS5_IJS18_SE_EEENS5_IJSE_SB_EEEEEEENS4_39AutoVectorizingCopyWithAssumedAlignmentILi128EEENS4_14SM90_TMA_STOREES20_S22_S22_EEEvvEEEEvNT_6ParamsE --------------------------
	.section	.nv.shared._ZN7cutlass13device_kernelINS_4gemm6kernel13GemmUniversalIN4cute5tupleIJiiiiEEENS1_10collective13CollectiveMmaINS1_35MainloopSm100TmaUmmaWarpSpecializedILi8ELi2ELi4ENS5_IJNS4_1CILi1EEESB_SB_EEEEENS5_IJNSA_ILi64EEENSA_ILi128EEESF_EEENS_12float_e5m2_tENS5_IJlSB_lEEESH_SI_NS4_8TiledMMAINS4_8MMA_AtomIJNS4_10MMA_TraitsINS4_19SM100_MMA_F8F6F4_SSEJSH_SH_fSE_SF_NS4_17integral_constantINS4_4UMMA5MajorELSP_0EEESQ_NSN_INSO_7ScaleInELSR_0EEESS_EEEEEENS4_6LayoutISC_NS5_IJNSA_ILi0EEESW_SW_EEEEENS5_IJNS4_10UnderscoreESZ_SZ_EEEEENS4_13SM90_TMA_LOADENS4_14ComposedLayoutINS4_7SwizzleILi3ELi4ELi3EEENS4_18smem_ptr_flag_bitsILi8EEENSV_INS5_IJNSA_ILi8EEESF_EEENS5_IJSF_SB_EEEEEEEvNS4_8identityES12_S1C_vS1D_EENS_8epilogue10collective18CollectiveEpilogueINS1F_23Sm100TmaWarpSpecializedILi2ELi2ELi32ELb0ELb0EEEJSG_NS5_IJNSV_ISE_SB_EES1K_EEESH_SI_SH_SI_NS1F_6fusion15FusionCallbacksIS1J_NS1M_17LinearCombinationISH_fSH_fLNS_15FloatRoundStyleE2EEESG_S1L_JEEENS4_5SM1004TMEM4LOAD26SM100_TMEM_LOAD_16dp32b32xES12_NS13_INS14_ILi2ELi4ELi3EEES17_NSV_INS5_IJS18_SE_EEENS5_IJSE_SB_EEEEEEENS4_39AutoVectorizingCopyWithAssumedAlignmentILi128EEENS4_14SM90_TMA_STOREES20_S22_S22_EEEvvEEEEvNT_6ParamsE,"aw",@nobits
	.sectionflags	@""
	.align	16
	.zero		1024


//--------------------- .nv.shared.reserved.0     --------------------------
	.section	.nv.shared.reserved.0,"aw",@nobits
	.weak		__nv_reservedSMEM_offset_0_alias
	.size		__nv_reservedSMEM_offset_0_alias, 0, 64
	.other		__nv_reservedSMEM_offset_0_alias,@"STO_CUDA_RESERVED_SHARED STV_DEFAULT"
__nv_reservedSMEM_offset_0_alias:
	.zero		0
.nv.shared.reserved.0:
	.zero		64
	.weak		__nv_reservedSMEM_tcgen05_partition
	.type		__nv_reservedSMEM_tcgen05_partition,@object
	.size		__nv_reservedSMEM_tcgen05_partition,(.L_0 - __nv_reservedSMEM_tcgen05_partition)
__nv_reservedSMEM_tcgen05_partition:
	.zero		32
.L_0:


//--------------------- .nv.global                --------------------------
	.section	.nv.global,"aw",@nobits
.nv.global:
	.type		_ZN40_INTERNAL_ad3aa069_4_k_cu_089d6bda_315814cute1_E,@object
	.size		_ZN40_INTERNAL_ad3aa069_4_k_cu_089d6bda_315814cute1_E,(_ZN40_INTERNAL_ad3aa069_4_k_cu_089d6bda_315814cuda3std3__45__cpo6cbeginE - _ZN40_INTERNAL_ad3aa069_4_k_cu_089d6bda_315814cute1_E)
_ZN40_INTERNAL_ad3aa069_4_k_cu_089d6bda_315814cute1_E:
	.zero		1
	.type		_ZN40_INTERNAL_ad3aa069_4_k_cu_089d6bda_315814cuda3std3__45__cpo6cbeginE,@object
	.size		_ZN40_INTERNAL_ad3aa069_4_k_cu_089d6bda_315814cuda3std3__45__cpo6cbeginE,(_ZN40_INTERNAL_ad3aa069_4_k_cu_089d6bda_315814cuda3std3__48in_placeE - _ZN40_INTERNAL_ad3aa069_4_k_cu_089d6bda_315814cuda3std3__45__cpo6cbeginE)
_ZN40_INTERNAL_ad3aa069_4_k_cu_089d6bda_315814cuda3std3__45__cpo6cbeginE:
	.zero		1
	.type		_ZN40_INTERNAL_ad3aa069_4_k_cu_089d6bda_315814cuda3std3__48in_placeE,@object
	.size		_ZN40_INTERNAL_ad3aa069_4_k_cu_089d6bda_315814cuda3std3__48in_placeE,(_ZN40_INTERNAL_ad3aa069_4_k_cu_089d6bda_315814cuda3std6ranges3__45__cpo9iter_moveE - _ZN40_INTERNAL_ad3aa069_4_k_cu_089d6bda_315814cuda3std3__48in_placeE)
_ZN40_INTERNAL_ad3aa069_4_k_cu_089d6bda_315814cuda3std3__48in_placeE:
	.zero		1
	.type		_ZN40_INTERNAL_ad3aa069_4_k_cu_089d6bda_315814cuda3std6ranges3__45__cpo9iter_moveE,@object
	.size		_ZN40_INTERNAL_ad3aa069_4_k_cu_089d6bda_315814cuda3std6ranges3__45__cpo9iter_moveE,(_ZN40_INTERNAL_ad3aa069_4_k_cu_089d6bda_315814cuda3std3__45__cpo5beginE - _ZN40_INTERNAL_ad3aa069_4_k_cu_089d6bda_315814cuda3std6ranges3__45__cpo9iter_moveE)
_ZN40_INTERNAL_ad3aa069_4_k_cu_089d6bda_315814cuda3std6ranges3__45__cpo9iter_moveE:
	.zero		1
	.type		_ZN40_INTERNAL_ad3aa069_4_k_cu_089d6bda_315814cuda3std3__45__cpo5beginE,@object
	.size		_ZN40_INTERNAL_ad3aa069_4_k_cu_089d6bda_315814cuda3std3__45__cpo5beginE,(_ZN40_INTERNAL_ad3aa069_4_k_cu_089d6bda_315814cuda3std3__442_GLOBAL__N__ad3aa069_4_k_cu_089d6bda_315816ignoreE - _ZN40_INTERNAL_ad3aa069_4_k_cu_089d6bda_315814cuda3std3__45__cpo5beginE)
_ZN40_INTERNAL_ad3aa069_4_k_cu_089d6bda_315814cuda3std3__45__cpo5beginE:
	.zero		1
	.type		_ZN40_INTERNAL_ad3aa069_4_k_cu_089d6bda_315814cuda3std3__442_GLOBAL__N__ad3aa069_4_k_cu_089d6bda_315816ignoreE,@object
	.size		_ZN40_INTERNAL_ad3aa069_4_k_cu_089d6bda_315814cuda3std3__442_GLOBAL__N__ad3aa069_4_k_cu_089d6bda_315816ignoreE,(_ZN40_INTERNAL_ad3aa069_4_k_cu_089d6bda_315814cute7productE - _ZN40_INTERNAL_ad3aa069_4_k_cu_089d6bda_315814cuda3std3__442_GLOBAL__N__ad3aa069_4_k_cu_089d6bda_315816ignoreE)
_ZN40_INTERNAL_ad3aa069_4_k_cu_089d6bda_315814cuda3std3__442_GLOBAL__N__ad3aa069_4_k_cu_089d6bda_315816ignoreE:
	.zero		1
	.type		_ZN40_INTERNAL_ad3aa069_4_k_cu_089d6bda_315814cute7productE,@object
	.size		_ZN40_INTERNAL_ad3aa069_4_k_cu_089d6bda_315814cute7productE,(_ZN40_INTERNAL_ad3aa069_4_k_cu_089d6bda_315814cuda3std3__45__cpo3endE - _ZN40_INTERNAL_ad3aa069_4_k_cu_089d6bda_315814cute7productE)
_ZN40_INTERNAL_ad3aa069_4_k_cu_089d6bda_315814cute7productE:
	.zero		1
	.type		_ZN40_INTERNAL_ad3aa069_4_k_cu_089d6bda_315814cuda3std3__45__cpo3endE,@object
	.size		_ZN40_INTERNAL_ad3aa069_4_k_cu_089d6bda_315814cuda3std3__45__cpo3endE,(_ZN40_INTERNAL_ad3aa069_4_k_cu_089d6bda_315814cuda3std3__419piecewise_constructE - _ZN40_INTERNAL_ad3aa069_4_k_cu_089d6bda_315814cuda3std3__45__cpo3endE)
_ZN40_INTERNAL_ad3aa069_4_k_cu_089d6bda_315814cuda3std3__45__cpo3endE:
	.zero		1
	.type		_ZN40_INTERNAL_ad3aa069_4_k_cu_089d6bda_315814cuda3std3__419piecewise_constructE,@object
	.size		_ZN40_INTERNAL_ad3aa069_4_k_cu_089d6bda_315814cuda3std3__419piecewise_constructE,(_ZN40_INTERNAL_ad3aa069_4_k_cu_089d6bda_315814cuda3std3__45__cpo4cendE - _ZN40_INTERNAL_ad3aa069_4_k_cu_089d6bda_315814cuda3std3__419piecewise_constructE)
_ZN40_INTERNAL_ad3aa069_4_k_cu_089d6bda_315814cuda3std3__419piecewise_constructE:
	.zero		1
	.type		_ZN40_INTERNAL_ad3aa069_4_k_cu_089d6bda_315814cuda3std3__45__cpo4cendE,@object
	.size		_ZN40_INTERNAL_ad3aa069_4_k_cu_089d6bda_315814cuda3std3__45__cpo4cendE,(_ZN40_INTERNAL_ad3aa069_4_k_cu_089d6bda_315814cuda3std6ranges3__45__cpo4swapE - _ZN40_INTERNAL_ad3aa069_4_k_cu_089d6bda_315814cuda3std3__45__cpo4cendE)
_ZN40_INTERNAL_ad3aa069_4_k_cu_089d6bda_315814cuda3std3__45__cpo4cendE:
	.zero		1
	.type		_ZN40_INTERNAL_ad3aa069_4_k_cu_089d6bda_315814cuda3std6ranges3__45__cpo4swapE,@object
	.size		_ZN40_INTERNAL_ad3aa069_4_k_cu_089d6bda_315814cuda3std6ranges3__45__cpo4swapE,(.L_10 - _ZN40_INTERNAL_ad3aa069_4_k_cu_089d6bda_315814cuda3std6ranges3__45__cpo4swapE)
_ZN40_INTERNAL_ad3aa069_4_k_cu_089d6bda_315814cuda3std6ranges3__45__cpo4swapE:
	.zero		1
.L_10:


//--------------------- .nv.constant0._ZN7cutlass13device_kernelINS_4gemm6kernel13GemmUniversalIN4cute5tupleIJiiiiEEENS1_10collective13CollectiveMmaINS1_35MainloopSm100TmaUmmaWarpSpecializedILi8ELi2ELi4ENS5_IJNS4_1CILi1EEESB_SB_EEEEENS5_IJNSA_ILi64EEENSA_ILi128EEESF_EEENS_12float_e5m2_tENS5_IJlSB_lEEESH_SI_NS4_8TiledMMAINS4_8MMA_AtomIJNS4_10MMA_TraitsINS4_19SM100_MMA_F8F6F4_SSEJSH_SH_fSE_SF_NS4_17integral_constantINS4_4UMMA5MajorELSP_0EEESQ_NSN_INSO_7ScaleInELSR_0EEESS_EEEEEENS4_6LayoutISC_NS5_IJNSA_ILi0EEESW_SW_EEEEENS5_IJNS4_10UnderscoreESZ_SZ_EEEEENS4_13SM90_TMA_LOADENS4_14ComposedLayoutINS4_7SwizzleILi3ELi4ELi3EEENS4_18smem_ptr_flag_bitsILi8EEENSV_INS5_IJNSA_ILi8EEESF_EEENS5_IJSF_SB_EEEEEEEvNS4_8identityES12_S1C_vS1D_EENS_8epilogue10collective18CollectiveEpilogueINS1F_23Sm100TmaWarpSpecializedILi2ELi2ELi32ELb0ELb0EEEJSG_NS5_IJNSV_ISE_SB_EES1K_EEESH_SI_SH_SI_NS1F_6fusion15FusionCallbacksIS1J_NS1M_17LinearCombinationISH_fSH_fLNS_15FloatRoundStyleE2EEESG_S1L_JEEENS4_5SM1004TMEM4LOAD26SM100_TMEM_LOAD_16dp32b32xES12_NS13_INS14_ILi2ELi4ELi3EEES17_NSV_INS5_IJS18_SE_EEENS5_IJSE_SB_EEEEEEENS4_39AutoVectorizingCopyWithAssumedAlignmentILi128EEENS4_14SM90_TMA_STOREES20_S22_S22_EEEvvEEEEvNT_6ParamsE --------------------------
	.section	.nv.constant0._ZN7cutlass13device_kernelINS_4gemm6kernel13GemmUniversalIN4cute5tupleIJiiiiEEENS1_10collective13CollectiveMmaINS1_35MainloopSm100TmaUmmaWarpSpecializedILi8ELi2ELi4ENS5_IJNS4_1CILi1EEESB_SB_EEEEENS5_IJNSA_ILi64EEENSA_ILi128EEESF_EEENS_12float_e5m2_tENS5_IJlSB_lEEESH_SI_NS4_8TiledMMAINS4_8MMA_AtomIJNS4_10MMA_TraitsINS4_19SM100_MMA_F8F6F4_SSEJSH_SH_fSE_SF_NS4_17integral_constantINS4_4UMMA5MajorELSP_0EEESQ_NSN_INSO_7ScaleInELSR_0EEESS_EEEEEENS4_6LayoutISC_NS5_IJNSA_ILi0EEESW_SW_EEEEENS5_IJNS4_10UnderscoreESZ_SZ_EEEEENS4_13SM90_TMA_LOADENS4_14ComposedLayoutINS4_7SwizzleILi3ELi4ELi3EEENS4_18smem_ptr_flag_bitsILi8EEENSV_INS5_IJNSA_ILi8EEESF_EEENS5_IJSF_SB_EEEEEEEvNS4_8identityES12_S1C_vS1D_EENS_8epilogue10collective18CollectiveEpilogueINS1F_23Sm100TmaWarpSpecializedILi2ELi2ELi32ELb0ELb0EEEJSG_NS5_IJNSV_ISE_SB_EES1K_EEESH_SI_SH_SI_NS1F_6fusion15FusionCallbacksIS1J_NS1M_17LinearCombinationISH_fSH_fLNS_15FloatRoundStyleE2EEESG_S1L_JEEENS4_5SM1004TMEM4LOAD26SM100_TMEM_LOAD_16dp32b32xES12_NS13_INS14_ILi2ELi4ELi3EEES17_NSV_INS5_IJS18_SE_EEENS5_IJSE_SB_EEEEEEENS4_39AutoVectorizingCopyWithAssumedAlignmentILi128EEENS4_14SM90_TMA_STOREES20_S22_S22_EEEvvEEEEvNT_6ParamsE,"a",@progbits
	.sectionflags	@""
	.align	4
.nv.constant0._ZN7cutlass13device_kernelINS_4gemm6kernel13GemmUniversalIN4cute5tupleIJiiiiEEENS1_10collective13CollectiveMmaINS1_35MainloopSm100TmaUmmaWarpSpecializedILi8ELi2ELi4ENS5_IJNS4_1CILi1EEESB_SB_EEEEENS5_IJNSA_ILi64EEENSA_ILi128EEESF_EEENS_12float_e5m2_tENS5_IJlSB_lEEESH_SI_NS4_8TiledMMAINS4_8MMA_AtomIJNS4_10MMA_TraitsINS4_19SM100_MMA_F8F6F4_SSEJSH_SH_fSE_SF_NS4_17integral_constantINS4_4UMMA5MajorELSP_0EEESQ_NSN_INSO_7ScaleInELSR_0EEESS_EEEEEENS4_6LayoutISC_NS5_IJNSA_ILi0EEESW_SW_EEEEENS5_IJNS4_10UnderscoreESZ_SZ_EEEEENS4_13SM90_TMA_LOADENS4_14ComposedLayoutINS4_7SwizzleILi3ELi4ELi3EEENS4_18smem_ptr_flag_bitsILi8EEENSV_INS5_IJNSA_ILi8EEESF_EEENS5_IJSF_SB_EEEEEEEvNS4_8identityES12_S1C_vS1D_EENS_8epilogue10collective18CollectiveEpilogueINS1F_23Sm100TmaWarpSpecializedILi2ELi2ELi32ELb0ELb0EEEJSG_NS5_IJNSV_ISE_SB_EES1K_EEESH_SI_SH_SI_NS1F_6fusion15FusionCallbacksIS1J_NS1M_17LinearCombinationISH_fSH_fLNS_15FloatRoundStyleE2EEESG_S1L_JEEENS4_5SM1004TMEM4LOAD26SM100_TMEM_LOAD_16dp32b32xES12_NS13_INS14_ILi2ELi4ELi3EEES17_NSV_INS5_IJS18_SE_EEENS5_IJSE_SB_EEEEEEENS4_39AutoVectorizingCopyWithAssumedAlignmentILi128EEENS4_14SM90_TMA_STOREES20_S22_S22_EEEvvEEEEvNT_6ParamsE:
	.zero		2944


//--------------------- SYMBOLS --------------------------

	.type		.nv.reservedSmem.offset0,@object
	.size		.nv.reservedSmem.offset0,0x4
	.type		.nv.reservedSmem.cap,@object
	.size		.nv.reservedSmem.cap,0x4
	.type		__assertfail,@function
